	.target	sm_90a

	.elftype	@"ET_EXEC"


//--------------------- .note.nv.tkinfo           --------------------------
	.section	.note.nv.tkinfo,"",@"SHT_NOTE"
	.sectionflags	@"SHF_NOTE_NV_TKINFO"
	.tkinfo
        /*0018*/ 	.word	0x00000002
        /*0030*/ 	.string	""
        /*0030*/ 	.string	"ptxas"
        /*0030*/ 	.string	"Cuda compilation tools, release 13.0, V13.0.88"
        /*0030*/ 	.string	"Build cuda_13.0.r13.0/compiler.36424714_0"
        /*0030*/ 	.string	"-v  -suppress-debug-info  -lineinfo  -arch sm_90a "



//--------------------- .note.nv.cuinfo           --------------------------
	.section	.note.nv.cuinfo,"",@"SHT_NOTE"
	.sectionflags	@"SHF_NOTE_NV_CUINFO"
        /*0018*/ 	.short	0x0002
        /*001a*/ 	.short	0x005a
        /*001c*/ 	.short	0x0082
	.zero		2


//--------------------- .nv.info                  --------------------------
	.section	.nv.info,"",@"SHT_CUDA_INFO"
	.align	4


	//----- nvinfo : EIATTR_REGCOUNT
	.align		4
        /*0000*/ 	.byte	0x04, 0x2f
        /*0002*/ 	.short	(.L_1 - .L_0)
	.align		4
.L_0:
        /*0004*/ 	.word	index@(gluon_wgmma)
        /*0008*/ 	.word	0x0000009a


	//----- nvinfo : EIATTR_FRAME_SIZE
	.align		4
.L_1:
        /*000c*/ 	.byte	0x04, 0x11
        /*000e*/ 	.short	(.L_3 - .L_2)
	.align		4
.L_2:
        /*0010*/ 	.word	index@(gluon_wgmma)
        /*0014*/ 	.word	0x00000000


	//----- nvinfo : EIATTR_MIN_STACK_SIZE
	.align		4
.L_3:
        /*0018*/ 	.byte	0x04, 0x12
        /*001a*/ 	.short	(.L_5 - .L_4)
	.align		4
.L_4:
        /*001c*/ 	.word	index@(gluon_wgmma)
        /*0020*/ 	.word	0x00000000
.L_5:


//--------------------- .nv.compat                --------------------------
	.section	.nv.compat,"",@"SHT_CUDA_COMPAT_INFO"
	.align	4
        /*0000*/ 	.byte	0x02, 0x09, 0x01, 0x00, 0x02, 0x02, 0x04, 0x00, 0x02, 0x05, 0x05, 0x00, 0x03, 0x07, 0x01, 0x01
        /*0010*/ 	.byte	0x02, 0x03, 0x03, 0x00, 0x02, 0x06, 0x01, 0x00, 0x04, 0x0b, 0x08, 0x00, 0x00, 0x00, 0x00, 0x00
        /*0020*/ 	.byte	0x00, 0x00, 0x00, 0x00


//--------------------- .nv.info.gluon_wgmma      --------------------------
	.section	.nv.info.gluon_wgmma,"",@"SHT_CUDA_INFO"
	.sectionflags	@""
	.align	4


	//----- nvinfo : EIATTR_CUDA_API_VERSION
	.align		4
        /*0000*/ 	.byte	0x04, 0x37
        /*0002*/ 	.short	(.L_7 - .L_6)
.L_6:
        /*0004*/ 	.word	0x00000082


	//----- nvinfo : EIATTR_KPARAM_INFO
	.align		4
.L_7:
        /*0008*/ 	.byte	0x04, 0x17
        /*000a*/ 	.short	(.L_9 - .L_8)
.L_8:
        /*000c*/ 	.word	0x00000000
        /*0010*/ 	.short	0x000a
        /*0012*/ 	.short	0x0048
        /*0014*/ 	.byte	0x00, 0xf4, 0x21, 0x00


	//----- nvinfo : EIATTR_KPARAM_INFO
	.align		4
.L_9:
        /*0018*/ 	.byte	0x04, 0x17
        /*001a*/ 	.short	(.L_11 - .L_10)
.L_10:
        /*001c*/ 	.word	0x00000000
        /*0020*/ 	.short	0x0009
        /*0022*/ 	.short	0x0040
        /*0024*/ 	.byte	0x00, 0xf4, 0x21, 0x00


	//----- nvinfo : EIATTR_KPARAM_INFO
	.align		4
.L_11:
        /*0028*/ 	.byte	0x04, 0x17
        /*002a*/ 	.short	(.L_13 - .L_12)
.L_12:
        /*002c*/ 	.word	0x00000000
        /*0030*/ 	.short	0x0008
        /*0032*/ 	.short	0x0038
        /*0034*/ 	.byte	0x00, 0xf0, 0x21, 0x00


	//----- nvinfo : EIATTR_KPARAM_INFO
	.align		4
.L_13:
        /*0038*/ 	.byte	0x04, 0x17
        /*003a*/ 	.short	(.L_15 - .L_14)
.L_14:
        /*003c*/ 	.word	0x00000000
        /*0040*/ 	.short	0x0007
        /*0042*/ 	.short	0x0030
        /*0044*/ 	.byte	0x00, 0xf0, 0x21, 0x00


	//----- nvinfo : EIATTR_KPARAM_INFO
	.align		4
.L_15:
        /*0048*/ 	.byte	0x04, 0x17
        /*004a*/ 	.short	(.L_17 - .L_16)
.L_16:
        /*004c*/ 	.word	0x00000000
        /*0050*/ 	.short	0x0006
        /*0052*/ 	.short	0x0028
        /*0054*/ 	.byte	0x00, 0xf0, 0x21, 0x00


	//----- nvinfo : EIATTR_KPARAM_INFO
	.align		4
.L_17:
        /*0058*/ 	.byte	0x04, 0x17
        /*005a*/ 	.short	(.L_19 - .L_18)
.L_18:
        /*005c*/ 	.word	0x00000000
        /*0060*/ 	.short	0x0005
        /*0062*/ 	.short	0x0020
        /*0064*/ 	.byte	0x00, 0xf0, 0x11, 0x00


	//----- nvinfo : EIATTR_KPARAM_INFO
	.align		4
.L_19:
        /*0068*/ 	.byte	0x04, 0x17
        /*006a*/ 	.short	(.L_21 - .L_20)
.L_20:
        /*006c*/ 	.word	0x00000000
        /*0070*/ 	.short	0x0004
        /*0072*/ 	.short	0x001c
        /*0074*/ 	.byte	0x00, 0xf0, 0x11, 0x00


	//----- nvinfo : EIATTR_KPARAM_INFO
	.align		4
.L_21:
        /*0078*/ 	.byte	0x04, 0x17
        /*007a*/ 	.short	(.L_23 - .L_22)
.L_22:
        /*007c*/ 	.word	0x00000000
        /*0080*/ 	.short	0x0003
        /*0082*/ 	.short	0x0018
        /*0084*/ 	.byte	0x00, 0xf0, 0x11, 0x00


	//----- nvinfo : EIATTR_KPARAM_INFO
	.align		4
.L_23:
        /*0088*/ 	.byte	0x04, 0x17
        /*008a*/ 	.short	(.L_25 - .L_24)
.L_24:
        /*008c*/ 	.word	0x00000000
        /*0090*/ 	.short	0x0002
        /*0092*/ 	.short	0x0010
        /*0094*/ 	.byte	0x00, 0xf4, 0x21, 0x00


	//----- nvinfo : EIATTR_KPARAM_INFO
	.align		4
.L_25:
        /*0098*/ 	.byte	0x04, 0x17
        /*009a*/ 	.short	(.L_27 - .L_26)
.L_26:
        /*009c*/ 	.word	0x00000000
        /*00a0*/ 	.short	0x0001
        /*00a2*/ 	.short	0x0008
        /*00a4*/ 	.byte	0x00, 0xf4, 0x21, 0x00


	//----- nvinfo : EIATTR_KPARAM_INFO
	.align		4
.L_27:
        /*00a8*/ 	.byte	0x04, 0x17
        /*00aa*/ 	.short	(.L_29 - .L_28)
.L_28:
        /*00ac*/ 	.word	0x00000000
        /*00b0*/ 	.short	0x0000
        /*00b2*/ 	.short	0x0000
        /*00b4*/ 	.byte	0x00, 0xf4, 0x21, 0x00


	//----- nvinfo : EIATTR_SPARSE_MMA_MASK
	.align		4
.L_29:
        /*00b8*/ 	.byte	0x03, 0x50
        /*00ba*/ 	.short	0x0000


	//----- nvinfo : EIATTR_MAXREG_COUNT
	.align		4
        /*00bc*/ 	.byte	0x03, 0x1b
        /*00be*/ 	.short	0x00ff


	//----- nvinfo : EIATTR_NUM_BARRIERS
	.align		4
        /*00c0*/ 	.byte	0x02, 0x4c
        /*00c2*/ 	.byte	0x01
	.zero		1


	//----- nvinfo : EIATTR_MERCURY_ISA_VERSION
	.align		4
        /*00c4*/ 	.byte	0x03, 0x5f
        /*00c6*/ 	.short	0x0101


	//----- nvinfo : EIATTR_INT_WARP_WIDE_INSTR_OFFSETS
	.align		4
        /*00c8*/ 	.byte	0x04, 0x31
        /*00ca*/ 	.short	(.L_31 - .L_30)


	//   ....[0]....
.L_30:
        /*00cc*/ 	.word	0x00001320


	//   ....[1]....
        /*00d0*/ 	.word	0x00001340


	//   ....[2]....
        /*00d4*/ 	.word	0x000013f0


	//   ....[3]....
        /*00d8*/ 	.word	0x00001d00


	//   ....[4]....
        /*00dc*/ 	.word	0x00001d10


	//   ....[5]....
        /*00e0*/ 	.word	0x00001d90


	//   ....[6]....
        /*00e4*/ 	.word	0x00001db0


	//   ....[7]....
        /*00e8*/ 	.word	0x00002900


	//   ....[8]....
        /*00ec*/ 	.word	0x00002910


	//----- nvinfo : EIATTR_COOP_GROUP_MASK_REGIDS
	.align		4
.L_31:
        /*00f0*/ 	.byte	0x04, 0x29
        /*00f2*/ 	.short	(.L_33 - .L_32)


	//   ....[0]....
.L_32:
        /*00f4*/ 	.word	0xffffffff


	//   ....[1]....
        /*00f8*/ 	.word	0xffffffff


	//   ....[2]....
        /*00fc*/ 	.word	0xffffffff


	//----- nvinfo : EIATTR_COOP_GROUP_INSTR_OFFSETS
	.align		4
.L_33:
        /*0100*/ 	.byte	0x04, 0x28
        /*0102*/ 	.short	(.L_35 - .L_34)


	//   ....[0]....
.L_34:
        /*0104*/ 	.word	0x00000160


	//   ....[1]....
        /*0108*/ 	.word	0x00000700


	//   ....[2]....
        /*010c*/ 	.word	0x00000cf0


	//----- nvinfo : EIATTR_MBARRIER_INSTR_OFFSETS
	.align		4
.L_35:
        /*0110*/ 	.byte	0x04, 0x39
        /*0112*/ 	.short	(.L_37 - .L_36)


	//   ....[0]....
.L_36:
        /*0114*/ 	.word	0x00001490
        /*0118*/ 	.word	0x000000ff
        /*011c*/ 	.word	0x00030000
        /*0120*/ 	.short	0x0100
        /*0122*/ 	.byte	0x38
	.zero		1


	//   ....[1]....
        /*0124*/ 	.word	0x00001620
        /*0128*/ 	.word	0x000000ff
        /*012c*/ 	.word	0x00030008
        /*0130*/ 	.short	0x0100
        /*0132*/ 	.byte	0x38
	.zero		1


	//   ....[2]....
        /*0134*/ 	.word	0x00001ec0
        /*0138*/ 	.word	0x000000ff
        /*013c*/ 	.word	0x00030000
        /*0140*/ 	.short	0x010a
        /*0142*/ 	.byte	0x17
	.zero		1


	//   ....[3]....
        /*0144*/ 	.word	0x000023a0
        /*0148*/ 	.word	0x000000ff
        /*014c*/ 	.word	0x00030000
        /*0150*/ 	.short	0x0108
        /*0152*/ 	.byte	0x38
	.zero		1


	//   ....[4]....
        /*0154*/ 	.word	0x000024a0
        /*0158*/ 	.word	0x000000ff
        /*015c*/ 	.word	0x00030008
        /*0160*/ 	.short	0x0108
        /*0162*/ 	.byte	0x38
	.zero		1


	//   ....[5]....
        /*0164*/ 	.word	0x000029a0
        /*0168*/ 	.word	0x000000ff
        /*016c*/ 	.word	0x00030000
        /*0170*/ 	.short	0x010a
        /*0172*/ 	.byte	0x17
	.zero		1


	//----- nvinfo : EIATTR_NUM_MBARRIERS
	.align		4
.L_37:
        /*0174*/ 	.byte	0x03, 0x38
        /*0176*/ 	.short	0x0002


	//----- nvinfo : EIATTR_EXIT_INSTR_OFFSETS
	.align		4
        /*0178*/ 	.byte	0x04, 0x1c
        /*017a*/ 	.short	(.L_39 - .L_38)


	//   ....[0]....
.L_38:
        /*017c*/ 	.word	0x00002990


	//----- nvinfo : EIATTR_REQNTID
	.align		4
.L_39:
        /*0180*/ 	.byte	0x04, 0x10
        /*0182*/ 	.short	(.L_41 - .L_40)
.L_40:
        /*0184*/ 	.word	0x00000100
        /*0188*/ 	.word	0x00000001
        /*018c*/ 	.word	0x00000001


	//----- nvinfo : EIATTR_CRS_STACK_SIZE
	.align		4
.L_41:
        /*0190*/ 	.byte	0x04, 0x1e
        /*0192*/ 	.short	(.L_43 - .L_42)
.L_42:
        /*0194*/ 	.word	0x00000000


	//----- nvinfo : EIATTR_CBANK_PARAM_SIZE
	.align		4
.L_43:
        /*0198*/ 	.byte	0x03, 0x19
        /*019a*/ 	.short	0x0050


	//----- nvinfo : EIATTR_PARAM_CBANK
	.align		4
        /*019c*/ 	.byte	0x04, 0x0a
        /*019e*/ 	.short	(.L_45 - .L_44)
	.align		4
.L_44:
        /*01a0*/ 	.word	index@(.nv.constant0.gluon_wgmma)
        /*01a4*/ 	.short	0x0210
        /*01a6*/ 	.short	0x0050


	//----- nvinfo : EIATTR_SW_WAR
	.align		4
.L_45:
        /*01a8*/ 	.byte	0x04, 0x36
        /*01aa*/ 	.short	(.L_47 - .L_46)
.L_46:
        /*01ac*/ 	.word	0x00000008
.L_47:


//--------------------- .nv.callgraph             --------------------------
	.section	.nv.callgraph,"",@"SHT_CUDA_CALLGRAPH"
	.align	4
	.sectionentsize	8
	.align		4
        /*0000*/ 	.word	0x00000000
	.align		4
        /*0004*/ 	.word	0xffffffff
	.align		4
        /*0008*/ 	.word	0x00000000
	.align		4
        /*000c*/ 	.word	0xfffffffe
	.align		4
        /*0010*/ 	.word	0x00000000
	.align		4
        /*0014*/ 	.word	0xfffffffd
	.align		4
        /*0018*/ 	.word	0x00000000
	.align		4
        /*001c*/ 	.word	0xfffffffc


//--------------------- .text.gluon_wgmma         --------------------------
	.section	.text.gluon_wgmma,"ax",@progbits
	.align	128
        .global         gluon_wgmma
        .type           gluon_wgmma,@function
        .size           gluon_wgmma,(.L_x_52 - gluon_wgmma)
        .other          gluon_wgmma,@"STO_CUDA_ENTRY STV_DEFAULT"
gluon_wgmma:
.text.gluon_wgmma:
[----:B------:R-:W-:Y:S01]  /*0000*/  LDC R1, c[0x0][0x28] ;  /* 0x00000a00ff017b82 */ /* 0x000fe20000000800 */
[----:B------:R-:W1:Y:S07]  /*0010*/  S2R R0, SR_TID.X ;  /* 0x0000000000007919 */ /* 0x000e6e0000002100 */
[----:B------:R-:W2:Y:S01]  /*0020*/  S2UR UR4, SR_CgaCtaId ;  /* 0x00000000000479c3 */ /* 0x000ea20000008800 */
[----:B------:R-:W-:Y:S01]  /*0030*/  UMOV UR56, 0x400 ;  /* 0x0000040000387882 */ /* 0x000fe20000000000 */
[----:B------:R-:W-:Y:S01]  /*0040*/  ULDC UR6, c[0x0][0xc] ;  /* 0x0000030000067ab9 */ /* 0x000fe20000000800 */
[----:B------:R-:W-:Y:S01]  /*0050*/  ULDC.64 UR48, c[0x0][0x250] ;  /* 0x0000940000307ab9 */ /* 0x000fe20000000a00 */
[----:B------:R-:W-:Y:S01]  /*0060*/  UMOV UR55, URZ ;  /* 0x0000003f00377c82 */ /* 0x000fe20008000000 */
[----:B------:R-:W-:Y:S03]  /*0070*/  BSSY B0, `(.L_x_0) ;  /* 0x000001e000007945 */ /* 0x000fe60003800000 */
[----:B------:R-:W3:Y:S08]  /*0080*/  LDC R4, c[0x0][0x228] ;  /* 0x00008a00ff047b82 */ /* 0x000ef00000000800 */
[----:B------:R-:W4:Y:S08]  /*0090*/  LDC R13, c[0x0][0x230] ;  /* 0x00008c00ff0d7b82 */ /* 0x000f300000000800 */
[----:B------:R-:W-:Y:S01]  /*00a0*/  S2UR UR50, SR_CTAID.Y ;  /* 0x00000000003279c3 */ /* 0x000fe20000002600 */
[----:B--2---:R-:W-:-:S03]  /*00b0*/  ULEA UR56, UR4, UR56, 0x18 ;  /* 0x0000003804387291 */ /* 0x004fc6000f8ec03f */
[----:B------:R-:W-:Y:S01]  /*00c0*/  ULDC UR4, c[0x0][0x10] ;  /* 0x0000040000047ab9 */ /* 0x000fe20000000800 */
[----:B-1----:R-:W-:-:S03]  /*00d0*/  LOP3.LUT R6, R0, 0xff, RZ, 0xc0, !PT ;  /* 0x000000ff00067812 */ /* 0x002fc600078ec0ff */
[----:B------:R-:W1:Y:S01]  /*00e0*/  S2UR UR5, SR_CTAID.Z ;  /* 0x00000000000579c3 */ /* 0x000e620000002700 */
[----:B---3--:R-:W-:Y:S01]  /*00f0*/  VIADD R4, R4, 0xffffffff ;  /* 0xffffffff04047836 */ /* 0x008fe20000000000 */
[C---:B------:R-:W-:Y:S02]  /*0100*/  ISETP.GE.U32.AND P0, PT, R6.reuse, 0x20, PT ;  /* 0x000000200600780c */ /* 0x040fe40003f06070 */
[C---:B------:R-:W-:Y:S02]  /*0110*/  ISETP.NE.U32.AND P2, PT, R6.reuse, RZ, PT ;  /* 0x000000ff0600720c */ /* 0x040fe40003f45070 */
[----:B------:R-:W-:Y:S02]  /*0120*/  LEA R12, R6, UR56, 0x2 ;  /* 0x00000038060c7c11 */ /* 0x000fe4000f8e10ff */
[----:B------:R-:W2:Y:S01]  /*0130*/  S2UR UR51, SR_CTAID.X ;  /* 0x00000000003379c3 */ /* 0x000ea20000002500 */
[----:B----4-:R-:W-:-:S06]  /*0140*/  VIADD R9, R13, 0xffffffff ;  /* 0xffffffff0d097836 */ /* 0x010fcc0000000000 */
[----:B------:R3:W-:Y:S01]  /*0150*/  @!P0 STS [R12], RZ ;  /* 0x000000ff0c008388 */ /* 0x0007e20000000800 */
[----:B------:R-:W-:-:S03]  /*0160*/  NOP ;  /* 0x0000000000007918 */ /* 0x000fc60000000000 */
[----:B------:R3:W-:Y:S01]  /*0170*/  @!P2 STS [UR56+0x24], R4 ;  /* 0x00002404ff00a988 */ /* 0x0007e20008000838 */
[----:B-1----:R-:W-:-:S03]  /*0180*/  UIMAD UR4, UR5, UR4, UR50 ;  /* 0x00000004050472a4 */ /* 0x002fc6000f8e0232 */
[----:B------:R3:W-:Y:S01]  /*0190*/  @!P2 STS [UR56+0x20], R9 ;  /* 0x00002009ff00a988 */ /* 0x0007e20008000838 */
[----:B--2---:R-:W-:-:S04]  /*01a0*/  UIMAD UR4, UR4, UR6, UR51 ;  /* 0x00000006040472a4 */ /* 0x004fc8000f8e0233 */
[----:B------:R-:W-:-:S04]  /*01b0*/  UIMAD UR8, UR4, 0x180, URZ ;  /* 0x00000180040878a4 */ /* 0x000fc8000f8e023f */
[----:B------:R-:W-:-:S04]  /*01c0*/  UIADD3 UR4, UP0, UR8, UR48, URZ ;  /* 0x0000003008047290 */ /* 0x000fc8000ff1e03f */
[----:B------:R-:W-:Y:S01]  /*01d0*/  ULEA.HI.X.SX32 UR5, UR8, UR49, 0x1, UP0 ;  /* 0x0000003108057291 */ /* 0x000fe200080f0e3f */
[----:B---3--:R-:W-:Y:S11]  /*01e0*/  @P2 BRA `(.L_x_1) ;  /* 0x0000000000182947 */ /* 0x008ff60003800000 */
[----:B------:R-:W1:Y:S01]  /*01f0*/  LDS R2, [UR56+0x8] ;  /* 0x00000838ff027984 */ /* 0x000e620008000800 */
[----:B------:R-:W2:Y:S01]  /*0200*/  LDC.64 R10, c[0x0][0x210] ;  /* 0x00008400ff0a7b82 */ /* 0x000ea20000000a00 */
[----:B------:R-:W-:Y:S02]  /*0210*/  IMAD.MOV.U32 R3, RZ, RZ, 0x70 ;  /* 0x00000070ff037424 */ /* 0x000fe400078e00ff */
[----:B--2---:R2:W-:Y:S03]  /*0220*/  STS.64 [UR56], R10 ;  /* 0x0000000aff007988 */ /* 0x0045e60008000a38 */
[----:B-1----:R-:W-:-:S05]  /*0230*/  LOP3.LUT R2, R2, 0x10, R3, 0xd8, !PT ;  /* 0x0000001002027812 */ /* 0x002fca00078ed803 */
[----:B------:R2:W-:Y:S02]  /*0240*/  STS [UR56+0x8], R2 ;  /* 0x00000802ff007988 */ /* 0x0005e40008000838 */
.L_x_1:
[----:B------:R-:W-:Y:S05]  /*0250*/  BSYNC B0 ;  /* 0x0000000000007941 */ /* 0x000fea0003800000 */
.L_x_0:
[----:B------:R-:W-:Y:S04]  /*0260*/  BSSY B0, `(.L_x_2) ;  /* 0x000000a000007945 */ /* 0x000fe80003800000 */
[----:B------:R-:W-:Y:S05]  /*0270*/  @P2 BRA `(.L_x_3) ;  /* 0x0000000000202947 */ /* 0x000fea0003800000 */
[----:B--2---:R-:W1:Y:S01]  /*0280*/  LDS R2, [UR56+0x34] ;  /* 0x00003438ff027984 */ /* 0x004e620008000800 */
[----:B------:R-:W-:Y:S02]  /*0290*/  IMAD.MOV.U32 R3, RZ, RZ, 0x3f000000 ;  /* 0x3f000000ff037424 */ /* 0x000fe400078e00ff */
[----:B------:R-:W-:Y:S01]  /*02a0*/  @!P2 IMAD.MOV.U32 R5, RZ, RZ, 0xff ;  /* 0x000000ffff05a424 */ /* 0x000fe200078e00ff */
[----:B------:R-:W2:Y:S02]  /*02b0*/  @!P2 LDS R8, [UR56+0x38] ;  /* 0x00003838ff08a984 */ /* 0x000ea40008000800 */
[----:B-1----:R-:W-:Y:S02]  /*02c0*/  LOP3.LUT R2, R2, 0xff000000, R3, 0xb8, !PT ;  /* 0xff00000002027812 */ /* 0x002fe400078eb803 */
[----:B--2---:R-:W-:-:S03]  /*02d0*/  @!P2 LOP3.LUT R3, R8, 0xff, R5, 0xb8, !PT ;  /* 0x000000ff0803a812 */ /* 0x004fc600078eb805 */
[----:B------:R1:W-:Y:S04]  /*02e0*/  STS [UR56+0x34], R2 ;  /* 0x00003402ff007988 */ /* 0x0003e80008000838 */
[----:B------:R1:W-:Y:S02]  /*02f0*/  @!P2 STS [UR56+0x38], R3 ;  /* 0x00003803ff00a988 */ /* 0x0003e40008000838 */
.L_x_3:
[----:B------:R-:W-:Y:S05]  /*0300*/  BSYNC B0 ;  /* 0x0000000000007941 */ /* 0x000fea0003800000 */
.L_x_2:
[----:B------:R-:W-:Y:S04]  /*0310*/  BSSY B0, `(.L_x_4) ;  /* 0x000000e000007945 */ /* 0x000fe80003800000 */
[----:B------:R-:W-:Y:S05]  /*0320*/  @P2 BRA `(.L_x_5) ;  /* 0x0000000000302947 */ /* 0x000fea0003800000 */
[----:B-1----:R-:W1:Y:S01]  /*0330*/  LDS R3, [UR56+0x34] ;  /* 0x00003438ff037984 */ /* 0x002e620008000800 */
[----:B--2---:R-:W2:Y:S03]  /*0340*/  LDC.64 R10, c[0x0][0x238] ;  /* 0x00008e00ff0a7b82 */ /* 0x004ea60000000a00 */
[----:B------:R-:W3:Y:S01]  /*0350*/  LDS R2, [UR56+0x1c] ;  /* 0x00001c38ff027984 */ /* 0x000ee20008000800 */
[C---:B--2---:R-:W-:Y:S01]  /*0360*/  SHF.L.U64.HI R8, R10.reuse, 0x1, R11 ;  /* 0x000000010a087819 */ /* 0x044fe2000001020b */
[----:B------:R-:W-:-:S03]  /*0370*/  IMAD.SHL.U32 R5, R10, 0x2, RZ ;  /* 0x000000020a057824 */ /* 0x000fc600078e00ff */
[--C-:B------:R-:W-:Y:S02]  /*0380*/  SHF.R.U32.HI R7, RZ, 0x4, R8.reuse ;  /* 0x00000004ff077819 */ /* 0x100fe40000011608 */
[----:B------:R-:W-:-:S05]  /*0390*/  SHF.R.U64 R5, R5, 0x4, R8 ;  /* 0x0000000405057819 */ /* 0x000fca0000001208 */
[----:B------:R4:W-:Y:S01]  /*03a0*/  STS [UR56+0xc], R5 ;  /* 0x00000c05ff007988 */ /* 0x0009e20008000838 */
[----:B-1----:R-:W-:Y:S02]  /*03b0*/  LOP3.LUT R3, R3, 0x7, RZ, 0xb8, !PT ;  /* 0x0000000703037812 */ /* 0x002fe400078eb8ff */
[----:B---3--:R-:W-:-:S03]  /*03c0*/  LOP3.LUT R2, R2, 0xf, R7, 0xb8, !PT ;  /* 0x0000000f02027812 */ /* 0x008fc600078eb807 */
[----:B------:R4:W-:Y:S04]  /*03d0*/  STS [UR56+0x34], R3 ;  /* 0x00003403ff007988 */ /* 0x0009e80008000838 */
[----:B------:R4:W-:Y:S02]  /*03e0*/  STS [UR56+0x1c], R2 ;  /* 0x00001c02ff007988 */ /* 0x0009e40008000838 */
.L_x_5:
[----:B------:R-:W-:Y:S05]  /*03f0*/  BSYNC B0 ;  /* 0x0000000000007941 */ /* 0x000fea0003800000 */
.L_x_4:
[----:B------:R-:W-:Y:S04]  /*0400*/  BSSY B1, `(.L_x_6) ;  /* 0x000001a000017945 */ /* 0x000fe80003800000 */
[----:B------:R-:W-:Y:S04]  /*0410*/  BSSY B0, `(.L_x_7) ;  /* 0x0000015000007945 */ /* 0x000fe80003800000 */
[----:B------:R-:W-:Y:S05]  /*0420*/  @P2 BRA `(.L_x_8) ;  /* 0x0000000000202947 */ /* 0x000fea0003800000 */
[----:B-12-4-:R-:W1:Y:S02]  /*0430*/  LDS R2, [UR56+0x34] ;  /* 0x00003438ff027984 */ /* 0x016e640008000800 */
[----:B-1----:R-:W-:-:S05]  /*0440*/  LOP3.LUT R2, R2, 0x38, RZ, 0xb8, !PT ;  /* 0x0000003802027812 */ /* 0x002fca00078eb8ff */
[----:B------:R1:W-:Y:S01]  /*0450*/  STS [UR56+0x34], R2 ;  /* 0x00003402ff007988 */ /* 0x0003e20008000838 */
[----:B------:R-:W-:Y:S05]  /*0460*/  @P2 BRA `(.L_x_9) ;  /* 0x0000000000202947 */ /* 0x000fea0003800000 */
[----:B-1----:R-:W1:Y:S01]  /*0470*/  LDS R2, [UR56+0x8] ;  /* 0x00000838ff027984 */ /* 0x002e620008000800 */
[----:B------:R-:W-:-:S05]  /*0480*/  IMAD.MOV.U32 R3, RZ, RZ, 0x780 ;  /* 0x00000780ff037424 */ /* 0x000fca00078e00ff */
[----:B-1----:R-:W-:-:S05]  /*0490*/  LOP3.LUT R2, R2, 0x500, R3, 0xd8, !PT ;  /* 0x0000050002027812 */ /* 0x002fca00078ed803 */
[----:B------:R3:W-:Y:S02]  /*04a0*/  STS [UR56+0x8], R2 ;  /* 0x00000802ff007988 */ /* 0x0007e40008000838 */
.L_x_8:
[----:B------:R-:W-:Y:S05]  /*04b0*/  @P2 BRA `(.L_x_10) ;  /* 0x0000000000282947 */ /* 0x000fea0003800000 */
[----:B-1234-:R-:W1:Y:S02]  /*04c0*/  LDS R2, [UR56+0x8] ;  /* 0x00000838ff027984 */ /* 0x01ee640008000800 */
[----:B-1----:R-:W-:-:S05]  /*04d0*/  LOP3.LUT R2, R2, 0x1800, RZ, 0xb8, !PT ;  /* 0x0000180002027812 */ /* 0x002fca00078eb8ff */
[----:B------:R2:W-:Y:S02]  /*04e0*/  STS [UR56+0x8], R2 ;  /* 0x00000802ff007988 */ /* 0x0005e40008000838 */
.L_x_9:
[----:B------:R-:W-:Y:S05]  /*04f0*/  @P2 BREAK B0 ;  /* 0x0000000000002942 */ /* 0x000fea0003800000 */
[----:B------:R-:W-:Y:S05]  /*0500*/  @P2 BRA `(.L_x_11) ;  /* 0x0000000000242947 */ /* 0x000fea0003800000 */
[----:B------:R-:W3:Y:S01]  /*0510*/  LDS R3, [UR56+0x8] ;  /* 0x00000838ff037984 */ /* 0x000ee20008000800 */
[----:B-12---:R-:W-:-:S05]  /*0520*/  IMAD.MOV.U32 R2, RZ, RZ, 0x6000 ;  /* 0x00006000ff027424 */ /* 0x006fca00078e00ff */
[----:B---3--:R-:W-:-:S04]  /*0530*/  LOP3.LUT R2, R3, 0x6000, R2, 0xd8, !PT ;  /* 0x0000600003027812 */ /* 0x008fc800078ed802 */
[----:B------:R-:W-:-:S05]  /*0540*/  LOP3.LUT R2, R2, 0x400000, RZ, 0xb8, !PT ;  /* 0x0040000002027812 */ /* 0x000fca00078eb8ff */
[----:B------:R5:W-:Y:S02]  /*0550*/  STS [UR56+0x8], R2 ;  /* 0x00000802ff007988 */ /* 0x000be40008000838 */
.L_x_10:
[----:B------:R-:W-:Y:S05]  /*0560*/  BSYNC B0 ;  /* 0x0000000000007941 */ /* 0x000fea0003800000 */
.L_x_7:
[----:B-12345:R-:W1:Y:S02]  /*0570*/  @!P2 LDS R2, [UR56+0x8] ;  /* 0x00000838ff02a984 */ /* 0x03ee640008000800 */
[----:B-1----:R-:W-:-:S05]  /*0580*/  @!P2 LOP3.LUT R2, R2, 0x8000, RZ, 0xb8, !PT ;  /* 0x000080000202a812 */ /* 0x002fca00078eb8ff */
[----:B------:R3:W-:Y:S02]  /*0590*/  @!P2 STS [UR56+0x8], R2 ;  /* 0x00000802ff00a988 */ /* 0x0007e40008000838 */
.L_x_11:
[----:B------:R-:W-:Y:S05]  /*05a0*/  BSYNC B1 ;  /* 0x0000000000017941 */ /* 0x000fea0003800000 */
.L_x_6:
[----:B------:R-:W-:Y:S05]  /*05b0*/  WARPSYNC.ALL ;  /* 0x0000000000007948 */ /* 0x000fea0003800000 */
[----:B------:R-:W-:Y:S05]  /*05c0*/  @P0 BRA `(.L_x_12) ;  /* 0x0000000000280947 */ /* 0x000fea0003800000 */
[----:B-123--:R-:W1:Y:S01]  /*05d0*/  S2R R2, SR_LANEID ;  /* 0x0000000000027919 */ /* 0x00ee620000000000 */
[----:B------:R-:W-:Y:S05]  /*05e0*/  WARPSYNC.ALL ;  /* 0x0000000000007948 */ /* 0x000fea0003800000 */
[----:B-1----:R-:W-:-:S05]  /*05f0*/  IMAD.SHL.U32 R5, R2, 0x4, RZ ;  /* 0x0000000402057824 */ /* 0x002fca00078e00ff */
[----:B------:R-:W1:Y:S01]  /*0600*/  LDS R7, [R5+UR56] ;  /* 0x0000003805077984 */ /* 0x000e620008000800 */
[----:B------:R-:W-:-:S05]  /*0610*/  IADD3 R2, P1, R5, UR4, RZ ;  /* 0x0000000405027c10 */ /* 0x000fca000ff3e0ff */
[----:B------:R-:W-:-:S05]  /*0620*/  IMAD.X R3, RZ, RZ, UR5, P1 ;  /* 0x00000005ff037e24 */ /* 0x000fca00088e06ff */
[----:B-1----:R4:W5:Y:S01]  /*0630*/  ATOMG.E.EXCH.STRONG.GPU PT, RZ, [R2], R7 ;  /* 0x0000000702ff73a8 */ /* 0x00296200041ee100 */
[----:B------:R-:W-:-:S04]  /*0640*/  DEPBAR {5,4,3,2,1,0} ;  /* 0x0000003f0000791a */ /* 0x000fc80000000000 */
[----:B------:R4:W-:Y:S01]  /*0650*/  UTMACCTL.IV [UR4] ;  /* 0x00000000040079b9 */ /* 0x0009e20008000000 */
[----:B------:R-:W-:Y:S01]  /*0660*/  NOP ;  /* 0x0000000000007918 */ /* 0x000fe20000000000 */
.L_x_12:
[----:B------:R-:W-:Y:S05]  /*0670*/  @P0 BRA `(.L_x_13) ;  /* 0x00000000000c0947 */ /* 0x000fea0003800000 */
[----:B------:R0:W-:Y:S01]  /*0680*/  UTMACMDFLUSH ;  /* 0x00000000000079b7 */ /* 0x0001e20000000000 */
[----:B------:R-:W-:Y:S05]  /*0690*/  @P0 BRA `(.L_x_13) ;  /* 0x0000000000040947 */ /* 0x000fea0003800000 */
[----:B------:R-:W-:-:S04]  /*06a0*/  DEPBAR.LE SB0, 0x0 ;  /* 0x000080000000791a */ /* 0x000fc80000000000 */
.L_x_13:
[----:B------:R-:W-:Y:S05]  /*06b0*/  WARPSYNC.ALL ;  /* 0x0000000000007948 */ /* 0x000fea0003800000 */
[----:B-----5:R-:W-:Y:S06]  /*06c0*/  BAR.SYNC.DEFER_BLOCKING 0x0 ;  /* 0x0000000000007b1d */ /* 0x020fec0000010000 */
[----:B------:R-:W-:Y:S02]  /*06d0*/  BSSY B1, `(.L_x_14) ;  /* 0x000000b000017945 */ /* 0x000fe40003800000 */
[----:B------:R-:W-:Y:S06]  /*06e0*/  BAR.SYNC.DEFER_BLOCKING 0x0 ;  /* 0x0000000000007b1d */ /* 0x000fec0000010000 */
[----:B------:R5:W-:Y:S01]  /*06f0*/  @!P0 STS [R12], RZ ;  /* 0x000000ff0c008388 */ /* 0x000be20000000800 */
[----:B------:R-:W-:Y:S01]  /*0700*/  NOP ;  /* 0x0000000000007918 */ /* 0x000fe20000000000 */
[----:B------:R-:W-:Y:S05]  /*0710*/  @P2 BRA `(.L_x_15) ;  /* 0x0000000000182947 */ /* 0x000fea0003800000 */
[----:B-1234-:R-:W1:Y:S01]  /*0720*/  LDS R2, [UR56+0x8] ;  /* 0x00000838ff027984 */ /* 0x01ee620008000800 */
[----:B------:R-:W2:Y:S01]  /*0730*/  LDC.64 R10, c[0x0][0x218] ;  /* 0x00008600ff0a7b82 */ /* 0x000ea20000000a00 */
[----:B------:R-:W-:Y:S02]  /*0740*/  IMAD.MOV.U32 R3, RZ, RZ, 0x70 ;  /* 0x00000070ff037424 */ /* 0x000fe400078e00ff */
[----:B--2---:R2:W-:Y:S03]  /*0750*/  STS.64 [UR56], R10 ;  /* 0x0000000aff007988 */ /* 0x0045e60008000a38 */
[----:B-1----:R-:W-:-:S05]  /*0760*/  LOP3.LUT R2, R2, 0x10, R3, 0xd8, !PT ;  /* 0x0000001002027812 */ /* 0x002fca00078ed803 */
[----:B------:R2:W-:Y:S02]  /*0770*/  STS [UR56+0x8], R2 ;  /* 0x00000802ff007988 */ /* 0x0005e40008000838 */
.L_x_15:
[----:B----4-:R-:W-:Y:S05]  /*0780*/  BSYNC B1 ;  /* 0x0000000000017941 */ /* 0x010fea0003800000 */
.L_x_14:
[----:B------:R-:W-:Y:S04]  /*0790*/  BSSY B2, `(.L_x_16) ;  /* 0x000000f000027945 */ /* 0x000fe80003800000 */
[----:B------:R-:W-:Y:S04]  /*07a0*/  BSSY B1, `(.L_x_17) ;  /* 0x000000c000017945 */ /* 0x000fe80003800000 */
[----:B------:R-:W-:Y:S05]  /*07b0*/  @P2 BRA `(.L_x_18) ;  /* 0x0000000000282947 */ /* 0x000fea0003800000 */
[----:B-123--:R-:W1:Y:S01]  /*07c0*/  LDS R2, [UR56+0x34] ;  /* 0x00003438ff027984 */ /* 0x00ee620008000800 */
[----:B------:R-:W-:Y:S01]  /*07d0*/  IMAD.MOV.U32 R3, RZ, RZ, 0x3f000000 ;  /* 0x3f000000ff037424 */ /* 0x000fe200078e00ff */
[----:B------:R-:W-:Y:S05]  /*07e0*/  @P2 BREAK B1 ;  /* 0x0000000000012942 */ /* 0x000fea0003800000 */
[----:B-1----:R-:W-:-:S05]  /*07f0*/  LOP3.LUT R2, R2, 0xff000000, R3, 0xb8, !PT ;  /* 0xff00000002027812 */ /* 0x002fca00078eb803 */
[----:B------:R1:W-:Y:S01]  /*0800*/  STS [UR56+0x34], R2 ;  /* 0x00003402ff007988 */ /* 0x0003e20008000838 */
[----:B------:R-:W-:Y:S05]  /*0810*/  @P2 BRA `(.L_x_19) ;  /* 0x0000000000182947 */ /* 0x000fea0003800000 */
[----:B------:R-:W2:Y:S01]  /*0820*/  LDS R3, [UR56+0x38] ;  /* 0x00003838ff037984 */ /* 0x000ea20008000800 */
[----:B-1----:R-:W-:-:S05]  /*0830*/  IMAD.MOV.U32 R2, RZ, RZ, 0x7f ;  /* 0x0000007fff027424 */ /* 0x002fca00078e00ff */
[----:B--2---:R-:W-:-:S05]  /*0840*/  LOP3.LUT R2, R3, 0xff, R2, 0xb8, !PT ;  /* 0x000000ff03027812 */ /* 0x004fca00078eb802 */
[----:B------:R4:W-:Y:S02]  /*0850*/  STS [UR56+0x38], R2 ;  /* 0x00003802ff007988 */ /* 0x0009e40008000838 */
.L_x_18:
[----:B------:R-:W-:Y:S05]  /*0860*/  BSYNC B1 ;  /* 0x0000000000017941 */ /* 0x000fea0003800000 */
.L_x_17:
[----:B------:R1:W-:Y:S02]  /*0870*/  @!P2 STS [UR56+0x20], R9 ;  /* 0x00002009ff00a988 */ /* 0x0003e40008000838 */
.L_x_19:
[----:B------:R-:W-:Y:S05]  /*0880*/  BSYNC B2 ;  /* 0x0000000000027941 */ /* 0x000fea0003800000 */
.L_x_16:
[----:B------:R-:W-:Y:S05]  /*0890*/  WARPSYNC.ALL ;  /* 0x0000000000007948 */ /* 0x000fea0003800000 */
[----:B------:R-:W2:Y:S01]  /*08a0*/  LDC R5, c[0x0][0x22c] ;  /* 0x00008b00ff057b82 */ /* 0x000ea20000000800 */
[----:B------:R-:W-:Y:S01]  /*08b0*/  BSSY B2, `(.L_x_20) ;  /* 0x0000010000027945 */ /* 0x000fe20003800000 */
[----:B--2---:R-:W-:-:S05]  /*08c0*/  VIADD R5, R5, 0xffffffff ;  /* 0xffffffff05057836 */ /* 0x004fca0000000000 */
[----:B------:R2:W-:Y:S01]  /*08d0*/  @!P2 STS [UR56+0x24], R5 ;  /* 0x00002405ff00a988 */ /* 0x0005e20008000838 */
[----:B------:R-:W-:Y:S05]  /*08e0*/  @P2 BRA `(.L_x_21) ;  /* 0x0000000000302947 */ /* 0x000fea0003800000 */
[----:B------:R-:W2:Y:S01]  /*08f0*/  LDS R3, [UR56+0x34] ;  /* 0x00003438ff037984 */ /* 0x000ea20008000800 */
[----:B------:R-:W2:Y:S03]  /*0900*/  LDC.64 R10, c[0x0][0x240] ;  /* 0x00009000ff0a7b82 */ /* 0x000ea60000000a00 */
[----:B-1-34-:R-:W1:Y:S01]  /*0910*/  LDS R2, [UR56+0x1c] ;  /* 0x00001c38ff027984 */ /* 0x01ae620008000800 */
[C---:B--2---:R-:W-:Y:S01]  /*0920*/  SHF.L.U64.HI R8, R10.reuse, 0x1, R11 ;  /* 0x000000010a087819 */ /* 0x044fe2000001020b */
[----:B------:R-:W-:-:S03]  /*0930*/  IMAD.SHL.U32 R7, R10, 0x2, RZ ;  /* 0x000000020a077824 */ /* 0x000fc600078e00ff */
[--C-:B------:R-:W-:Y:S02]  /*0940*/  SHF.R.U32.HI R9, RZ, 0x4, R8.reuse ;  /* 0x00000004ff097819 */ /* 0x100fe40000011608 */
[----:B------:R-:W-:-:S05]  /*0950*/  SHF.R.U64 R7, R7, 0x4, R8 ;  /* 0x0000000407077819 */ /* 0x000fca0000001208 */
[----:B------:R2:W-:Y:S01]  /*0960*/  STS [UR56+0xc], R7 ;  /* 0x00000c07ff007988 */ /* 0x0005e20008000838 */
[----:B------:R-:W-:Y:S02]  /*0970*/  LOP3.LUT R3, R3, 0x7, RZ, 0xb8, !PT ;  /* 0x0000000703037812 */ /* 0x000fe400078eb8ff */
[----:B-1----:R-:W-:-:S03]  /*0980*/  LOP3.LUT R2, R2, 0xf, R9, 0xb8, !PT ;  /* 0x0000000f02027812 */ /* 0x002fc600078eb809 */
[----:B------:R2:W-:Y:S04]  /*0990*/  STS [UR56+0x34], R3 ;  /* 0x00003403ff007988 */ /* 0x0005e80008000838 */
[----:B------:R2:W-:Y:S02]  /*09a0*/  STS [UR56+0x1c], R2 ;  /* 0x00001c02ff007988 */ /* 0x0005e40008000838 */
.L_x_21:
[----:B------:R-:W-:Y:S05]  /*09b0*/  BSYNC B2 ;  /* 0x0000000000027941 */ /* 0x000fea0003800000 */
.L_x_20:
[----:B------:R-:W-:Y:S04]  /*09c0*/  BSSY B3, `(.L_x_22) ;  /* 0x000001a000037945 */ /* 0x000fe80003800000 */
[----:B------:R-:W-:Y:S04]  /*09d0*/  BSSY B2, `(.L_x_23) ;  /* 0x0000015000027945 */ /* 0x000fe80003800000 */
[----:B------:R-:W-:Y:S05]  /*09e0*/  @P2 BRA `(.L_x_24) ;  /* 0x0000000000202947 */ /* 0x000fea0003800000 */
[----:B-1234-:R-:W1:Y:S02]  /*09f0*/  LDS R2, [UR56+0x34] ;  /* 0x00003438ff027984 */ /* 0x01ee640008000800 */
[----:B-1----:R-:W-:-:S05]  /*0a00*/  LOP3.LUT R2, R2, 0x38, RZ, 0xb8, !PT ;  /* 0x0000003802027812 */ /* 0x002fca00078eb8ff */
[----:B------:R1:W-:Y:S01]  /*0a10*/  STS [UR56+0x34], R2 ;  /* 0x00003402ff007988 */ /* 0x0003e20008000838 */
[----:B------:R-:W-:Y:S05]  /*0a20*/  @P2 BRA `(.L_x_25) ;  /* 0x0000000000202947 */ /* 0x000fea0003800000 */
[----:B-1----:R-:W1:Y:S01]  /*0a30*/  LDS R2, [UR56+0x8] ;  /* 0x00000838ff027984 */ /* 0x002e620008000800 */
[----:B------:R-:W-:-:S05]  /*0a40*/  IMAD.MOV.U32 R3, RZ, RZ, 0x780 ;  /* 0x00000780ff037424 */ /* 0x000fca00078e00ff */
[----:B-1----:R-:W-:-:S05]  /*0a50*/  LOP3.LUT R2, R2, 0x500, R3, 0xd8, !PT ;  /* 0x0000050002027812 */ /* 0x002fca00078ed803 */
[----:B------:R1:W-:Y:S02]  /*0a60*/  STS [UR56+0x8], R2 ;  /* 0x00000802ff007988 */ /* 0x0003e40008000838 */
.L_x_24:
[----:B------:R-:W-:Y:S05]  /*0a70*/  @P2 BRA `(.L_x_26) ;  /* 0x0000000000282947 */ /* 0x000fea0003800000 */
[----:B-1234-:R-:W1:Y:S02]  /*0a80*/  LDS R2, [UR56+0x8] ;  /* 0x00000838ff027984 */ /* 0x01ee640008000800 */
[----:B-1----:R-:W-:-:S05]  /*0a90*/  LOP3.LUT R2, R2, 0x1800, RZ, 0xb8, !PT ;  /* 0x0000180002027812 */ /* 0x002fca00078eb8ff */
[----:B------:R2:W-:Y:S02]  /*0aa0*/  STS [UR56+0x8], R2 ;  /* 0x00000802ff007988 */ /* 0x0005e40008000838 */
.L_x_25:
[----:B------:R-:W-:Y:S05]  /*0ab0*/  @P2 BREAK B2 ;  /* 0x0000000000022942 */ /* 0x000fea0003800000 */
[----:B------:R-:W-:Y:S05]  /*0ac0*/  @P2 BRA `(.L_x_27) ;  /* 0x0000000000242947 */ /* 0x000fea0003800000 */
[----:B-12---:R-:W1:Y:S01]  /*0ad0*/  LDS R2, [UR56+0x8] ;  /* 0x00000838ff027984 */ /* 0x006e620008000800 */
[----:B------:R-:W-:-:S05]  /*0ae0*/  IMAD.MOV.U32 R3, RZ, RZ, 0x6000 ;  /* 0x00006000ff037424 */ /* 0x000fca00078e00ff */
[----:B-1----:R-:W-:-:S04]  /*0af0*/  LOP3.LUT R2, R2, 0x6000, R3, 0xd8, !PT ;  /* 0x0000600002027812 */ /* 0x002fc800078ed803 */
[----:B------:R-:W-:-:S05]  /*0b00*/  LOP3.LUT R2, R2, 0x400000, RZ, 0xb8, !PT ;  /* 0x0040000002027812 */ /* 0x000fca00078eb8ff */
[----:B------:R1:W-:Y:S02]  /*0b10*/  STS [UR56+0x8], R2 ;  /* 0x00000802ff007988 */ /* 0x0003e40008000838 */
.L_x_26:
[----:B------:R-:W-:Y:S05]  /*0b20*/  BSYNC B2 ;  /* 0x0000000000027941 */ /* 0x000fea0003800000 */
.L_x_23:
[----:B-1234-:R-:W1:Y:S02]  /*0b30*/  @!P2 LDS R2, [UR56+0x8] ;  /* 0x00000838ff02a984 */ /* 0x01ee640008000800 */
[----:B-1----:R-:W-:-:S05]  /*0b40*/  @!P2 LOP3.LUT R2, R2, 0x8000, RZ, 0xb8, !PT ;  /* 0x000080000202a812 */ /* 0x002fca00078eb8ff */
[----:B------:R3:W-:Y:S02]  /*0b50*/  @!P2 STS [UR56+0x8], R2 ;  /* 0x00000802ff00a988 */ /* 0x0007e40008000838 */
.L_x_27:
[----:B------:R-:W-:Y:S05]  /*0b60*/  BSYNC B3 ;  /* 0x0000000000037941 */ /* 0x000fea0003800000 */
.L_x_22:
[----:B------:R-:W-:Y:S05]  /*0b70*/  WARPSYNC.ALL ;  /* 0x0000000000007948 */ /* 0x000fea0003800000 */
[----:B------:R-:W-:-:S04]  /*0b80*/  UIADD3 UR7, UR8, 0x80, URZ ;  /* 0x0000008008077890 */ /* 0x000fc8000fffe03f */
[----:B------:R-:W-:-:S04]  /*0b90*/  UIADD3 UR6, UP0, UR7, UR48, URZ ;  /* 0x0000003007067290 */ /* 0x000fc8000ff1e03f */
[----:B------:R-:W-:Y:S01]  /*0ba0*/  ULEA.HI.X.SX32 UR7, UR7, UR49, 0x1, UP0 ;  /* 0x0000003107077291 */ /* 0x000fe200080f0e3f */
[----:B------:R-:W-:Y:S11]  /*0bb0*/  @P0 BRA `(.L_x_28) ;  /* 0x0000000000280947 */ /* 0x000ff60003800000 */
[----:B-123--:R-:W1:Y:S01]  /*0bc0*/  S2R R2, SR_LANEID ;  /* 0x0000000000027919 */ /* 0x00ee620000000000 */
[----:B------:R-:W-:Y:S05]  /*0bd0*/  WARPSYNC.ALL ;  /* 0x0000000000007948 */ /* 0x000fea0003800000 */
[----:B-1----:R-:W-:-:S05]  /*0be0*/  IMAD.SHL.U32 R8, R2, 0x4, RZ ;  /* 0x0000000402087824 */ /* 0x002fca00078e00ff */
[----:B------:R-:W1:Y:S01]  /*0bf0*/  LDS R7, [R8+UR56] ;  /* 0x0000003808077984 */ /* 0x000e620008000800 */
[----:B------:R-:W-:-:S05]  /*0c00*/  IADD3 R2, P1, R8, UR6, RZ ;  /* 0x0000000608027c10 */ /* 0x000fca000ff3e0ff */
[----:B------:R-:W-:-:S05]  /*0c10*/  IMAD.X R3, RZ, RZ, UR7, P1 ;  /* 0x00000007ff037e24 */ /* 0x000fca00088e06ff */
[----:B-1----:R4:W2:Y:S01]  /*0c20*/  ATOMG.E.EXCH.STRONG.GPU PT, RZ, [R2], R7 ;  /* 0x0000000702ff73a8 */ /* 0x0028a200041ee100 */
[----:B------:R-:W-:-:S04]  /*0c30*/  DEPBAR {5,4,3,2,1,0} ;  /* 0x0000003f0000791a */ /* 0x000fc80000000000 */
[----:B------:R4:W-:Y:S01]  /*0c40*/  UTMACCTL.IV [UR6] ;  /* 0x00000000060079b9 */ /* 0x0009e20008000000 */
[----:B------:R-:W-:Y:S01]  /*0c50*/  NOP ;  /* 0x0000000000007918 */ /* 0x000fe20000000000 */
.L_x_28:
[----:B------:R-:W-:Y:S05]  /*0c60*/  @P0 BRA `(.L_x_29) ;  /* 0x00000000000c0947 */ /* 0x000fea0003800000 */
[----:B------:R0:W-:Y:S01]  /*0c70*/  UTMACMDFLUSH ;  /* 0x00000000000079b7 */ /* 0x0001e20000000000 */
[----:B------:R-:W-:Y:S05]  /*0c80*/  @P0 BRA `(.L_x_29) ;  /* 0x0000000000040947 */ /* 0x000fea0003800000 */
[----:B------:R-:W-:-:S04]  /*0c90*/  DEPBAR.LE SB0, 0x0 ;  /* 0x000080000000791a */ /* 0x000fc80000000000 */
.L_x_29:
[----:B------:R-:W-:Y:S05]  /*0ca0*/  WARPSYNC.ALL ;  /* 0x0000000000007948 */ /* 0x000fea0003800000 */
[----:B--2---:R-:W-:Y:S06]  /*0cb0*/  BAR.SYNC.DEFER_BLOCKING 0x0 ;  /* 0x0000000000007b1d */ /* 0x004fec0000010000 */
[----:B------:R-:W-:Y:S02]  /*0cc0*/  BSSY B3, `(.L_x_30) ;  /* 0x000000b000037945 */ /* 0x000fe40003800000 */
[----:B------:R-:W-:Y:S06]  /*0cd0*/  BAR.SYNC.DEFER_BLOCKING 0x0 ;  /* 0x0000000000007b1d */ /* 0x000fec0000010000 */
[----:B------:R2:W-:Y:S01]  /*0ce0*/  @!P0 STS [R12], RZ ;  /* 0x000000ff0c008388 */ /* 0x0005e20000000800 */
[----:B------:R-:W-:Y:S01]  /*0cf0*/  NOP ;  /* 0x0000000000007918 */ /* 0x000fe20000000000 */
[----:B------:R-:W-:Y:S05]  /*0d00*/  @P2 BRA `(.L_x_31) ;  /* 0x0000000000182947 */ /* 0x000fea0003800000 */
[----:B-1-34-:R-:W1:Y:S01]  /*0d10*/  LDS R2, [UR56+0x8] ;  /* 0x00000838ff027984 */ /* 0x01ae620008000800 */
[----:B------:R-:W3:Y:S01]  /*0d20*/  LDC.64 R8, c[0x0][0x220] ;  /* 0x00008800ff087b82 */ /* 0x000ee20000000a00 */
[----:B------:R-:W-:Y:S02]  /*0d30*/  IMAD.MOV.U32 R3, RZ, RZ, 0x70 ;  /* 0x00000070ff037424 */ /* 0x000fe400078e00ff */
[----:B---3--:R3:W-:Y:S03]  /*0d40*/  STS.64 [UR56], R8 ;  /* 0x00000008ff007988 */ /* 0x0087e60008000a38 */
[----:B-1----:R-:W-:-:S05]  /*0d50*/  LOP3.LUT R2, R2, 0x10, R3, 0xd8, !PT ;  /* 0x0000001002027812 */ /* 0x002fca00078ed803 */
[----:B------:R3:W-:Y:S02]  /*0d60*/  STS [UR56+0x8], R2 ;  /* 0x00000802ff007988 */ /* 0x0007e40008000838 */
.L_x_31:
[----:B----4-:R-:W-:Y:S05]  /*0d70*/  BSYNC B3 ;  /* 0x0000000000037941 */ /* 0x010fea0003800000 */
.L_x_30:
[----:B------:R-:W-:Y:S04]  /*0d80*/  BSSY B4, `(.L_x_32) ;  /* 0x0000011000047945 */ /* 0x000fe80003800000 */
[----:B------:R-:W-:Y:S04]  /*0d90*/  BSSY B3, `(.L_x_33) ;  /* 0x000000e000037945 */ /* 0x000fe80003800000 */
[----:B------:R-:W-:Y:S05]  /*0da0*/  @P2 BRA `(.L_x_34) ;  /* 0x0000000000242947 */ /* 0x000fea0003800000 */
[----:B-1-3--:R-:W1:Y:S01]  /*0db0*/  LDS R2, [UR56+0x34] ;  /* 0x00003438ff027984 */ /* 0x00ae620008000800 */
[----:B------:R-:W-:-:S05]  /*0dc0*/  IMAD.MOV.U32 R3, RZ, RZ, 0x3f000000 ;  /* 0x3f000000ff037424 */ /* 0x000fca00078e00ff */
[----:B-1----:R-:W-:-:S05]  /*0dd0*/  LOP3.LUT R2, R2, 0xff000000, R3, 0xb8, !PT ;  /* 0xff00000002027812 */ /* 0x002fca00078eb803 */
[----:B------:R1:W-:Y:S01]  /*0de0*/  STS [UR56+0x34], R2 ;  /* 0x00003402ff007988 */ /* 0x0003e20008000838 */
[----:B------:R-:W-:Y:S05]  /*0df0*/  @P2 BRA `(.L_x_35) ;  /* 0x00000000001c2947 */ /* 0x000fea0003800000 */
[----:B-1----:R-:W1:Y:S01]  /*0e00*/  LDS R2, [UR56+0x38] ;  /* 0x00003838ff027984 */ /* 0x002e620008000800 */
[----:B------:R-:W-:-:S05]  /*0e10*/  IMAD.MOV.U32 R3, RZ, RZ, 0xff ;  /* 0x000000ffff037424 */ /* 0x000fca00078e00ff */
[----:B-1----:R-:W-:-:S05]  /*0e20*/  LOP3.LUT R2, R2, 0xff, R3, 0xb8, !PT ;  /* 0x000000ff02027812 */ /* 0x002fca00078eb803 */
[----:B------:R4:W-:Y:S02]  /*0e30*/  STS [UR56+0x38], R2 ;  /* 0x00003802ff007988 */ /* 0x0009e40008000838 */
.L_x_34:
[----:B------:R-:W-:Y:S05]  /*0e40*/  @P2 BREAK B3 ;  /* 0x0000000000032942 */ /* 0x000fea0003800000 */
[----:B------:R-:W-:Y:S05]  /*0e50*/  @P2 BRA `(.L_x_36) ;  /* 0x00000000000c2947 */ /* 0x000fea0003800000 */
[----:B------:R1:W-:Y:S02]  /*0e60*/  STS [UR56+0x20], R5 ;  /* 0x00002005ff007988 */ /* 0x0003e40008000838 */
.L_x_35:
[----:B------:R-:W-:Y:S05]  /*0e70*/  BSYNC B3 ;  /* 0x0000000000037941 */ /* 0x000fea0003800000 */
.L_x_33:
[----:B------:R1:W-:Y:S02]  /*0e80*/  @!P2 STS [UR56+0x24], R4 ;  /* 0x00002404ff00a988 */ /* 0x0003e40008000838 */
.L_x_36:
[----:B------:R-:W-:Y:S05]  /*0e90*/  BSYNC B4 ;  /* 0x0000000000047941 */ /* 0x000fea0003800000 */
.L_x_32:
[----:B------:R-:W-:Y:S05]  /*0ea0*/  WARPSYNC.ALL ;  /* 0x0000000000007948 */ /* 0x000fea0003800000 */
[----:B------:R-:W-:Y:S04]  /*0eb0*/  BSSY B4, `(.L_x_37) ;  /* 0x000000e000047945 */ /* 0x000fe80003800000 */
[----:B------:R-:W-:Y:S05]  /*0ec0*/  @P2 BRA `(.L_x_38) ;  /* 0x0000000000302947 */ /* 0x000fea0003800000 */
[----:B------:R-:W5:Y:S01]  /*0ed0*/  LDS R3, [UR56+0x34] ;  /* 0x00003438ff037984 */ /* 0x000f620008000800 */
[----:B-1----:R-:W1:Y:S03]  /*0ee0*/  LDC.64 R4, c[0x0][0x248] ;  /* 0x00009200ff047b82 */ /* 0x002e660000000a00 */
[----:B---34-:R-:W3:Y:S01]  /*0ef0*/  LDS R2, [UR56+0x1c] ;  /* 0x00001c38ff027984 */ /* 0x018ee20008000800 */
[C---:B-1----:R-:W-:Y:S01]  /*0f00*/  SHF.L.U64.HI R5, R4.reuse, 0x1, R5 ;  /* 0x0000000104057819 */ /* 0x042fe20000010205 */
[----:B------:R-:W-:-:S03]  /*0f10*/  IMAD.SHL.U32 R4, R4, 0x2, RZ ;  /* 0x0000000204047824 */ /* 0x000fc600078e00ff */
[--C-:B------:R-:W-:Y:S02]  /*0f20*/  SHF.R.U32.HI R7, RZ, 0x4, R5.reuse ;  /* 0x00000004ff077819 */ /* 0x100fe40000011605 */
[----:B------:R-:W-:-:S05]  /*0f30*/  SHF.R.U64 R4, R4, 0x4, R5 ;  /* 0x0000000404047819 */ /* 0x000fca0000001205 */
[----:B------:R1:W-:Y:S01]  /*0f40*/  STS [UR56+0xc], R4 ;  /* 0x00000c04ff007988 */ /* 0x0003e20008000838 */
[----:B-----5:R-:W-:Y:S02]  /*0f50*/  LOP3.LUT R3, R3, 0x7, RZ, 0xb8, !PT ;  /* 0x0000000703037812 */ /* 0x020fe400078eb8ff */
[----:B---3--:R-:W-:-:S03]  /*0f60*/  LOP3.LUT R2, R2, 0xf, R7, 0xb8, !PT ;  /* 0x0000000f02027812 */ /* 0x008fc600078eb807 */
[----:B------:R1:W-:Y:S04]  /*0f70*/  STS [UR56+0x34], R3 ;  /* 0x00003403ff007988 */ /* 0x0003e80008000838 */
[----:B------:R1:W-:Y:S02]  /*0f80*/  STS [UR56+0x1c], R2 ;  /* 0x00001c02ff007988 */ /* 0x0003e40008000838 */
.L_x_38:
[----:B------:R-:W-:Y:S05]  /*0f90*/  BSYNC B4 ;  /* 0x0000000000047941 */ /* 0x000fea0003800000 */
.L_x_37:
        /* <DEDUP_REMOVED lines=11> */
.L_x_41:
[----:B------:R-:W-:Y:S05]  /*1050*/  @P2 BRA `(.L_x_43) ;  /* 0x0000000000282947 */ /* 0x000fea0003800000 */
[----:B-1-34-:R-:W1:Y:S02]  /*1060*/  LDS R2, [UR56+0x8] ;  /* 0x00000838ff027984 */ /* 0x01ae640008000800 */
[----:B-1----:R-:W-:-:S05]  /*1070*/  LOP3.LUT R2, R2, 0x1800, RZ, 0xb8, !PT ;  /* 0x0000180002027812 */ /* 0x002fca00078eb8ff */
[----:B------:R3:W-:Y:S02]  /*1080*/  STS [UR56+0x8], R2 ;  /* 0x00000802ff007988 */ /* 0x0007e40008000838 */
.L_x_42:
[----:B------:R-:W-:Y:S05]  /*1090*/  @P2 BREAK B5 ;  /* 0x0000000000052942 */ /* 0x000fea0003800000 */
[----:B------:R-:W-:Y:S05]  /*10a0*/  @P2 BRA `(.L_x_44) ;  /* 0x0000000000242947 */ /* 0x000fea0003800000 */
[----:B-1-3--:R-:W1:Y:S01]  /*10b0*/  LDS R2, [UR56+0x8] ;  /* 0x00000838ff027984 */ /* 0x00ae620008000800 */
[----:B------:R-:W-:-:S05]  /*10c0*/  IMAD.MOV.U32 R3, RZ, RZ, 0x6000 ;  /* 0x00006000ff037424 */ /* 0x000fca00078e00ff */
[----:B-1----:R-:W-:-:S04]  /*10d0*/  LOP3.LUT R2, R2, 0x6000, R3, 0xd8, !PT ;  /* 0x0000600002027812 */ /* 0x002fc800078ed803 */
[----:B------:R-:W-:-:S05]  /*10e0*/  LOP3.LUT R2, R2, 0x400000, RZ, 0xb8, !PT ;  /* 0x0040000002027812 */ /* 0x000fca00078eb8ff */
[----:B------:R1:W-:Y:S02]  /*10f0*/  STS [UR56+0x8], R2 ;  /* 0x00000802ff007988 */ /* 0x0003e40008000838 */
.L_x_43:
[----:B------:R-:W-:Y:S05]  /*1100*/  BSYNC B5 ;  /* 0x0000000000057941 */ /* 0x000fea0003800000 */
.L_x_40:
[----:B-1-34-:R-:W1:Y:S02]  /*1110*/  @!P2 LDS R2, [UR56+0x8] ;  /* 0x00000838ff02a984 */ /* 0x01ae640008000800 */
[----:B-1----:R-:W-:-:S05]  /*1120*/  @!P2 LOP3.LUT R2, R2, 0x8000, RZ, 0xb8, !PT ;  /* 0x000080000202a812 */ /* 0x002fca00078eb8ff */
[----:B------:R4:W-:Y:S02]  /*1130*/  @!P2 STS [UR56+0x8], R2 ;  /* 0x00000802ff00a988 */ /* 0x0009e40008000838 */
.L_x_44:
[----:B------:R-:W-:Y:S05]  /*1140*/  BSYNC B4 ;  /* 0x0000000000047941 */ /* 0x000fea0003800000 */
.L_x_39:
[----:B------:R-:W-:Y:S05]  /*1150*/  WARPSYNC.ALL ;  /* 0x0000000000007948 */ /* 0x000fea0003800000 */
[----:B------:R-:W-:Y:S01]  /*1160*/  UIADD3 UR8, UR8, 0x100, URZ ;  /* 0x0000010008087890 */ /* 0x000fe2000fffe03f */
[----:B------:R-:W-:Y:S01]  /*1170*/  ISETP.GE.AND P1, PT, R13, 0x1, PT ;  /* 0x000000010d00780c */ /* 0x000fe20003f26270 */
[----:B------:R-:W-:Y:S01]  /*1180*/  IMAD.MOV.U32 R88, RZ, RZ, RZ ;  /* 0x000000ffff587224 */ /* 0x000fe200078e00ff */
[----:B------:R-:W-:Y:S01]  /*1190*/  SHF.R.U32.HI R7, RZ, 0x5, R0 ;  /* 0x00000005ff077819 */ /* 0x000fe20000011600 */
[----:B------:R-:W-:-:S04]  /*11a0*/  UIADD3 UR48, UP0, UR8, UR48, URZ ;  /* 0x0000003008307290 */ /* 0x000fc8000ff1e03f */
[----:B------:R-:W-:Y:S01]  /*11b0*/  ULEA.HI.X.SX32 UR49, UR8, UR49, 0x1, UP0 ;  /* 0x0000003108317291 */ /* 0x000fe200080f0e3f */
[----:B------:R-:W-:Y:S11]  /*11c0*/  @P0 BRA `(.L_x_45) ;  /* 0x0000000000280947 */ /* 0x000ff60003800000 */
[----:B-1-34-:R-:W1:Y:S01]  /*11d0*/  S2R R2, SR_LANEID ;  /* 0x0000000000027919 */ /* 0x01ae620000000000 */
[----:B------:R-:W-:Y:S05]  /*11e0*/  WARPSYNC.ALL ;  /* 0x0000000000007948 */ /* 0x000fea0003800000 */
[----:B-1----:R-:W-:-:S05]  /*11f0*/  IMAD.SHL.U32 R4, R2, 0x4, RZ ;  /* 0x0000000402047824 */ /* 0x002fca00078e00ff */
[----:B------:R-:W1:Y:S01]  /*1200*/  LDS R5, [R4+UR56] ;  /* 0x0000003804057984 */ /* 0x000e620008000800 */
[----:B------:R-:W-:-:S05]  /*1210*/  IADD3 R2, P3, R4, UR48, RZ ;  /* 0x0000003004027c10 */ /* 0x000fca000ff7e0ff */
[----:B------:R-:W-:-:S05]  /*1220*/  IMAD.X R3, RZ, RZ, UR49, P3 ;  /* 0x00000031ff037e24 */ /* 0x000fca00098e06ff */
[----:B-1----:R1:W3:Y:S01]  /*1230*/  ATOMG.E.EXCH.STRONG.GPU PT, RZ, [R2], R5 ;  /* 0x0000000502ff73a8 */ /* 0x0022e200041ee100 */
[----:B------:R-:W-:-:S04]  /*1240*/  DEPBAR {5,4,3,2,1,0} ;  /* 0x0000003f0000791a */ /* 0x000fc80000000000 */
[----:B------:R1:W-:Y:S01]  /*1250*/  UTMACCTL.IV [UR48] ;  /* 0x00000000300079b9 */ /* 0x0003e20008000000 */
[----:B------:R-:W-:Y:S01]  /*1260*/  NOP ;  /* 0x0000000000007918 */ /* 0x000fe20000000000 */
.L_x_45:
[----:B------:R-:W-:Y:S05]  /*1270*/  @P0 BRA `(.L_x_46) ;  /* 0x00000000000c0947 */ /* 0x000fea0003800000 */
[----:B------:R0:W-:Y:S01]  /*1280*/  UTMACMDFLUSH ;  /* 0x00000000000079b7 */ /* 0x0001e20000000000 */
[----:B------:R-:W-:Y:S05]  /*1290*/  @P0 BRA `(.L_x_46) ;  /* 0x0000000000040947 */ /* 0x000fea0003800000 */
[----:B------:R-:W-:-:S04]  /*12a0*/  DEPBAR.LE SB0, 0x0 ;  /* 0x000080000000791a */ /* 0x000fc80000000000 */
.L_x_46:
[----:B------:R-:W-:Y:S05]  /*12b0*/  WARPSYNC.ALL ;  /* 0x0000000000007948 */ /* 0x000fea0003800000 */
[----:B---3--:R-:W-:Y:S01]  /*12c0*/  BAR.SYNC.DEFER_BLOCKING 0x0 ;  /* 0x0000000000007b1d */ /* 0x008fe20000010000 */
[----:B------:R-:W-:Y:S01]  /*12d0*/  R2UR UR54, R7 ;  /* 0x00000000073672ca */ /* 0x000fe200000e0000 */
[----:B------:R-:W-:Y:S01]  /*12e0*/  USHF.L.U32 UR15, UR51, 0x8, URZ ;  /* 0x00000008330f7899 */ /* 0x000fe2000800063f */
[----:B------:R-:W-:Y:S01]  /*12f0*/  IMAD.MOV.U32 R89, RZ, RZ, RZ ;  /* 0x000000ffff597224 */ /* 0x000fe200078e00ff */
[----:B------:R-:W-:Y:S02]  /*1300*/  CS2R R90, SRZ ;  /* 0x00000000005a7805 */ /* 0x000fe4000001ff00 */
[----:B------:R-:W-:Y:S01]  /*1310*/  CS2R R92, SRZ ;  /* 0x00000000005c7805 */ /* 0x000fe2000001ff00 */
[----:B------:R-:W-:Y:S01]  /*1320*/  VOTEU.ALL UP0, P2 ;  /* 0x00000000003f7886 */ /* 0x000fe20001000000 */
[----:B------:R-:W-:Y:S01]  /*1330*/  UMOV UR8, 0x1 ;  /* 0x0000000100087882 */ /* 0x000fe20000000000 */
[----:B------:R-:W-:Y:S01]  /*1340*/  VOTEU.ALL UP1, P2 ;  /* 0x00000000003f7886 */ /* 0x000fe20001020000 */
[----:B------:R-:W-:-:S02]  /*1350*/  CS2R R94, SRZ ;  /* 0x00000000005e7805 */ /* 0x000fc4000001ff00 */
[----:B------:R-:W-:Y:S01]  /*1360*/  CS2R R96, SRZ ;  /* 0x0000000000607805 */ /* 0x000fe2000001ff00 */
[----:B------:R-:W-:-:S04]  /*1370*/  @!UP0 UIADD3 UR10, -UR8, 0x100000, URZ ;  /* 0x00100000080a8890 */ /* 0x000fc8000fffe13f */
[----:B------:R-:W-:Y:S02]  /*1380*/  @!UP0 USHF.L.U32 UR11, UR10, 0xb, URZ ;  /* 0x0000000b0a0b8899 */ /* 0x000fe4000800063f */
[----:B------:R-:W-:Y:S01]  /*1390*/  @!UP0 USHF.L.U32 UR10, UR10, 0x1, URZ ;  /* 0x000000010a0a8899 */ /* 0x000fe2000800063f */
[----:B------:R-:W-:Y:S01]  /*13a0*/  CS2R R98, SRZ ;  /* 0x0000000000627805 */ /* 0x000fe2000001ff00 */
[----:B------:R-:W-:-:S04]  /*13b0*/  @!UP0 UIADD3 UR8, -UR8, 0x100000, URZ ;  /* 0x0010000008088890 */ /* 0x000fc8000fffe13f */
[----:B------:R-:W-:Y:S02]  /*13c0*/  @!UP0 USHF.L.U32 UR9, UR8, 0xb, URZ ;  /* 0x0000000b08098899 */ /* 0x000fe4000800063f */
[----:B------:R-:W-:Y:S01]  /*13d0*/  @!UP0 USHF.L.U32 UR8, UR8, 0x1, URZ ;  /* 0x0000000108088899 */ /* 0x000fe2000800063f */
[----:B------:R-:W-:Y:S01]  /*13e0*/  CS2R R100, SRZ ;  /* 0x0000000000647805 */ /* 0x000fe2000001ff00 */
[----:B------:R-:W-:Y:S01]  /*13f0*/  VOTEU.ALL UP0, P2 ;  /* 0x00000000003f7886 */ /* 0x000fe20001000000 */
[----:B------:R-:W-:Y:S02]  /*1400*/  CS2R R102, SRZ ;  /* 0x0000000000667805 */ /* 0x000fe4000001ff00 */
[----:B------:R-:W-:Y:S02]  /*1410*/  CS2R R104, SRZ ;  /* 0x0000000000687805 */ /* 0x000fe4000001ff00 */
[----:B------:R-:W-:Y:S02]  /*1420*/  CS2R R106, SRZ ;  /* 0x00000000006a7805 */ /* 0x000fe4000001ff00 */
[----:B------:R-:W-:-:S02]  /*1430*/  CS2R R108, SRZ ;  /* 0x00000000006c7805 */ /* 0x000fc4000001ff00 */
[----:B------:R-:W-:Y:S02]  /*1440*/  CS2R R110, SRZ ;  /* 0x00000000006e7805 */ /* 0x000fe4000001ff00 */
[----:B------:R-:W-:Y:S02]  /*1450*/  CS2R R112, SRZ ;  /* 0x0000000000707805 */ /* 0x000fe4000001ff00 */
[----:B------:R-:W-:Y:S02]  /*1460*/  CS2R R114, SRZ ;  /* 0x0000000000727805 */ /* 0x000fe4000001ff00 */
[----:B------:R-:W-:Y:S01]  /*1470*/  CS2R R116, SRZ ;  /* 0x0000000000747805 */ /* 0x000fe2000001ff00 */
[----:B------:R-:W3:Y:S02]  /*1480*/  FENCE.VIEW.ASYNC.S ;  /* 0x00000000000073c6 */ /* 0x000ee40000000000 */
[----:B---3--:R3:W4:Y:S02]  /*1490*/  @!UP0 SYNCS.EXCH.64 URZ, [UR56+0x30000], UR10 ;  /* 0x0300000a383f85b2 */ /* 0x0087240008000100 */
[----:B----4-:R-:W-:Y:S01]  /*14a0*/  BAR.SYNC.DEFER_BLOCKING 0x0 ;  /* 0x0000000000007b1d */ /* 0x010fe20000010000 */
[----:B------:R-:W-:-:S02]  /*14b0*/  CS2R R118, SRZ ;  /* 0x0000000000767805 */ /* 0x000fc4000001ff00 */
[----:B------:R-:W-:Y:S02]  /*14c0*/  CS2R R120, SRZ ;  /* 0x0000000000787805 */ /* 0x000fe4000001ff00 */
[----:B------:R-:W-:Y:S02]  /*14d0*/  CS2R R122, SRZ ;  /* 0x00000000007a7805 */ /* 0x000fe4000001ff00 */
[----:B------:R-:W-:Y:S02]  /*14e0*/  CS2R R124, SRZ ;  /* 0x00000000007c7805 */ /* 0x000fe4000001ff00 */
[----:B------:R-:W-:Y:S02]  /*14f0*/  CS2R R126, SRZ ;  /* 0x00000000007e7805 */ /* 0x000fe4000001ff00 */
[----:B------:R-:W-:Y:S02]  /*1500*/  CS2R R128, SRZ ;  /* 0x0000000000807805 */ /* 0x000fe4000001ff00 */
[----:B------:R-:W-:-:S02]  /*1510*/  CS2R R130, SRZ ;  /* 0x0000000000827805 */ /* 0x000fc4000001ff00 */
[----:B------:R-:W-:Y:S02]  /*1520*/  CS2R R132, SRZ ;  /* 0x0000000000847805 */ /* 0x000fe4000001ff00 */
[----:B------:R-:W-:Y:S02]  /*1530*/  CS2R R134, SRZ ;  /* 0x0000000000867805 */ /* 0x000fe4000001ff00 */
[----:B------:R-:W-:Y:S01]  /*1540*/  CS2R R136, SRZ ;  /* 0x0000000000887805 */ /* 0x000fe2000001ff00 */
[----:B---3--:R-:W-:Y:S01]  /*1550*/  USHF.L.U32 UR11, UR50, 0x7, URZ ;  /* 0x00000007320b7899 */ /* 0x008fe2000800063f */
[----:B------:R-:W-:Y:S02]  /*1560*/  CS2R R138, SRZ ;  /* 0x00000000008a7805 */ /* 0x000fe4000001ff00 */
[----:B------:R-:W-:Y:S02]  /*1570*/  CS2R R140, SRZ ;  /* 0x00000000008c7805 */ /* 0x000fe4000001ff00 */
        /* <DEDUP_REMOVED lines=10> */
[----:B------:R3:W4:Y:S01]  /*1620*/  @!UP1 SYNCS.EXCH.64 URZ, [UR56+0x30008], UR8 ;  /* 0x03000808383f95b2 */ /* 0x0007220008000100 */
        /* <DEDUP_REMOVED lines=26> */
[----:B------:R-:W-:Y:S01]  /*17d0*/  CS2R R86, SRZ ;  /* 0x0000000000567805 */ /* 0x000fe2000001ff00 */
[----:B----4-:R-:W-:Y:S06]  /*17e0*/  @!P1 BRA `(.L_x_47) ;  /* 0x0000000800989947 */ /* 0x010fec0003800000 */
        /* <DEDUP_REMOVED lines=64> */
[----:B------:R-:W-:Y:S01]  /*1bf0*/  UMOV UR53, URZ ;  /* 0x0000003f00357c82 */ /* 0x000fe20008000000 */
[----:B------:R-:W-:-:S05]  /*1c00*/  UMOV UR52, URZ ;  /* 0x0000003f00347c82 */ /* 0x000fca0008000000 */
.L_x_49:
[----:B------:R-:W-:Y:S01]  /*1c10*/  BAR.SYNC.DEFER_BLOCKING 0x0 ;  /* 0x0000000000007b1d */ /* 0x000fe20000010000 */
[----:B------:R-:W-:Y:S01]  /*1c20*/  ULEA UR23, UR53, UR56, 0x3 ;  /* 0x0000003835177291 */ /* 0x000fe2000f8e183f */
[----:B-1----:R-:W-:Y:S01]  /*1c30*/  @!P2 IMAD.MOV.U32 R3, RZ, RZ, 0x18000 ;  /* 0x00018000ff03a424 */ /* 0x002fe200078e00ff */
[----:B------:R-:W-:Y:S01]  /*1c40*/  ELECT P0, URZ, PT ;  /* 0x00000000003f782f */ /* 0x000fe20003800000 */
[----:B------:R-:W-:Y:S01]  /*1c50*/  IMAD.U32 R2, RZ, RZ, UR55 ;  /* 0x00000037ff027e24 */ /* 0x000fe2000f8e00ff */
[----:B------:R-:W-:Y:S02]  /*1c60*/  ULEA UR21, UR53, UR56, 0x10 ;  /* 0x0000003835157291 */ /* 0x000fe4000f8e803f */
[----:B------:R-:W-:Y:S01]  /*1c70*/  ISETP.LT.U32.AND P0, PT, R6, 0x40, P0 ;  /* 0x000000400600780c */ /* 0x000fe20000701070 */
[----:B---3--:R-:W-:Y:S01]  /*1c80*/  ULOP3.LUT UR9, UR54, 0x1, URZ, 0xc0, !UPT ;  /* 0x0000000136097892 */ /* 0x008fe2000f8ec03f */
[----:B------:R-:W-:Y:S02]  /*1c90*/  SHF.L.U32 R2, R2, 0x1f, RZ ;  /* 0x0000001f02027819 */ /* 0x000fe400000006ff */
[----:B------:R-:W-:Y:S01]  /*1ca0*/  ELECT P1, URZ, PT ;  /* 0x00000000003f782f */ /* 0x000fe20003820000 */
[----:B------:R-:W-:-:S02]  /*1cb0*/  ULEA UR12, UR9, UR21, 0xf ;  /* 0x00000015090c7291 */ /* 0x000fc4000f8e783f */
[----:B------:R-:W-:Y:S01]  /*1cc0*/  ULEA UR14, UR9, UR52, 0x6 ;  /* 0x00000034090e7291 */ /* 0x000fe2000f8e303f */
[----:B------:R-:W-:Y:S01]  /*1cd0*/  ISETP.LT.U32.AND P1, PT, R6, 0x40, P1 ;  /* 0x000000400600780c */ /* 0x000fe20000f21070 */
[----:B------:R-:W-:Y:S02]  /*1ce0*/  ULEA UR8, UR53, UR56, 0xf ;  /* 0x0000003835087291 */ /* 0x000fe4000f8e783f */
[----:B------:R-:W-:Y:S02]  /*1cf0*/  USHF.L.U32 UR20, UR54, 0x7, URZ ;  /* 0x0000000736147899 */ /* 0x000fe4000800063f */
[----:B------:R-:W-:Y:S01]  /*1d00*/  VOTEU.ANY UP0, P0 ;  /* 0x00000000003f7886 */ /* 0x000fe20000000100 */
[----:B------:R-:W-:Y:S01]  /*1d10*/  VOTEU.ANY UP2, P0 ;  /* 0x00000000003f7886 */ /* 0x000fe20000040100 */
[----:B------:R-:W-:Y:S01]  /*1d20*/  UIADD3 UR22, UR8, 0x20000, URZ ;  /* 0x0002000008167890 */ /* 0x000fe2000fffe03f */
[----:B------:R1:W-:Y:S01]  /*1d30*/  @!P2 SYNCS.ARRIVE.TRANS64 RZ, [UR23+0x30000], R3 ;  /* 0x03000003ffffa9a7 */ /* 0x0003e20008000017 */
[----:B------:R3:W-:Y:S06]  /*1d40*/  MEMBAR.ALL.CTA ;  /* 0x0000000000007992 */ /* 0x0007ec0000008000 */
[----:B---3--:R-:W3:Y:S01]  /*1d50*/  FENCE.VIEW.ASYNC.S ;  /* 0x00000000000073c6 */ /* 0x008ee20000000000 */
[----:B------:R-:W-:Y:S01]  /*1d60*/  @UP0 UIADD3 UR13, UR23, 0x30000, URZ ;  /* 0x00030000170d0890 */ /* 0x000fe2000fffe03f */
[----:B------:R-:W-:Y:S01]  /*1d70*/  @UP0 UMOV UR16, UR4 ;  /* 0x0000000400100c82 */ /* 0x000fe20008000000 */
[----:B------:R-:W-:Y:S01]  /*1d80*/  @UP0 UMOV UR17, UR5 ;  /* 0x0000000500110c82 */ /* 0x000fe20008000000 */
[----:B---3--:R-:W-:Y:S01]  /*1d90*/  VOTEU.ANY UP1, P1 ;  /* 0x00000000003f7886 */ /* 0x008fe20000820100 */
[----:B------:R-:W-:Y:S01]  /*1da0*/  ULEA UR8, UR9, UR22, 0xe ;  /* 0x0000001609087291 */ /* 0x000fe2000f8e703f */
[----:B------:R-:W-:Y:S01]  /*1db0*/  VOTEU.ANY UP3, P1 ;  /* 0x00000000003f7886 */ /* 0x000fe20000860100 */
[----:B------:R-:W-:-:S02]  /*1dc0*/  UMOV UR10, UR14 ;  /* 0x0000000e000a7c82 */ /* 0x000fc40008000000 */
[----:B------:R-:W-:Y:S01]  /*1dd0*/  @UP1 UIADD3 UR9, UR23, 0x30000, URZ ;  /* 0x0003000017091890 */ /* 0x000fe2000fffe03f */
[----:B------:R-:W-:Y:S01]  /*1de0*/  @UP1 UMOV UR18, UR6 ;  /* 0x0000000600121c82 */ /* 0x000fe20008000000 */
[----:B------:R-:W-:Y:S01]  /*1df0*/  @UP1 UMOV UR19, UR7 ;  /* 0x0000000700131c82 */ /* 0x000fe20008000000 */
[----:B------:R-:W-:Y:S02]  /*1e00*/  ULOP3.LUT UR20, UR20, 0x200, URZ, 0xc0, !UPT ;  /* 0x0000020014147892 */ /* 0x000fe4000f8ec03f */
[----:B------:R-:W-:Y:S02]  /*1e10*/  USHF.R.U32.HI UR46, URZ, 0x4, UR22 ;  /* 0x000000043f2e7899 */ /* 0x000fe40008011616 */
[----:B------:R-:W-:Y:S02]  /*1e20*/  ULEA.HI UR20, UR21, UR20, URZ, 0x1c ;  /* 0x0000001415147291 */ /* 0x000fe4000f8fe03f */
[----:B------:R-:W-:Y:S02]  /*1e30*/  USGXT.U32 UR46, UR46, 0xe ;  /* 0x0000000e2e2e789a */ /* 0x000fe40008000000 */
[----:B------:R-:W-:Y:S01]  /*1e40*/  ULOP3.LUT UR44, UR20, 0x3fff, URZ, 0xc0, !UPT ;  /* 0x00003fff142c7892 */ /* 0x000fe2000f8ec03f */
[----:B------:R-:W-:Y:S06]  /*1e50*/  BAR.SYNC.DEFER_BLOCKING 0x0 ;  /* 0x0000000000007b1d */ /* 0x000fec0000010000 */
[----:B------:R-:W-:Y:S01]  /*1e60*/  UMOV UR47, 0x40000040 ;  /* 0x40000040002f7882 */ /* 0x000fe20000000000 */
[----:B------:R-:W-:Y:S01]  /*1e70*/  UMOV UR45, 0x40000040 ;  /* 0x40000040002d7882 */ /* 0x000fe20000000000 */
[----:B------:R1:W-:Y:S01]  /*1e80*/  @UP2 UTMALDG.2D [UR12], [UR16] ;  /* 0x0000000c100025b4 */ /* 0x0003e20008008000 */
[----:B------:R-:W-:Y:S06]  /*1e90*/  BAR.SYNC.DEFER_BLOCKING 0x0 ;  /* 0x0000000000007b1d */ /* 0x000fec0000010000 */
[----:B------:R1:W-:Y:S02]  /*1ea0*/  @UP3 UTMALDG.2D [UR8], [UR18] ;  /* 0x00000008120035b4 */ /* 0x0003e40008008000 */
[----:B------:R-:W-:Y:S06]  /*1eb0*/  BAR.SYNC.DEFER_BLOCKING 0x0 ;  /* 0x0000000000007b1d */ /* 0x000fec0000010000 */
[----:B------:R-:W3:Y:S02]  /*1ec0*/  SYNCS.PHASECHK.TRANS64.TRYWAIT P0, [UR23+0x30000], R2 ;  /* 0x03000002ff0075a7 */ /* 0x000ee40008000157 */
[----:B-1-3--:R-:W-:Y:S05]  /*1ed0*/  @!P0 BRA `(.L_x_48) ;  /* 0x0000000800b08947 */ /* 0x00afea0003800000 */
.L_x_50:
[----:B------:R-:W-:Y:S02]  /*1ee0*/  WARPGROUP.DEPBAR.LE gsb0, 0x0 ;  /* 0x00008000000079c5 */ /* 0x000fe40000010000 */
[----:B------:R-:W-:Y:S01]  /*1ef0*/  WARPGROUP.ARRIVE ;  /* 0x00000000000079c5 */ /* 0x000fe20000000000 */
[----:B------:R-:W-:Y:S01]  /*1f00*/  UIADD3 UR40, UP0, UR44, 0x2, URZ ;  /* 0x000000022c287890 */ /* 0x000fe2000ff1e03f */
[----:B------:R-:W1:Y:S01]  /*1f10*/  LDC R2, c[0x0][0x230] ;  /* 0x00008c00ff027b82 */ /* 0x000e620000000800 */
[----:B------:R-:W-:Y:S01]  /*1f20*/  UIADD3 UR42, UP1, UR46, 0x2, URZ ;  /* 0x000000022e2a7890 */ /* 0x000fe2000ff3e03f */
[----:B------:R-:W-:Y:S02]  /*1f30*/  UMOV UR8, URZ ;  /* 0x0000003f00087c82 */ /* 0x000fe40008000000 */
[----:B------:R-:W-:Y:S01]  /*1f40*/  HGMMA.64x128x16.F32.BF16 R88, gdesc[UR44], R88 ;  /* 0x01e000002c5879f0 */ /* 0x000fe20008701858 */
[----:B------:R-:W-:Y:S01]  /*1f50*/  UMOV UR9, URZ ;  /* 0x0000003f00097c82 */ /* 0x000fe20008000000 */
[----:B------:R-:W-:-:S02]  /*1f60*/  UIADD3.X UR41, UR8, 0x40000040, URZ, UP0, !UPT ;  /* 0x4000004008297890 */ /* 0x000fc400087fe43f */
[----:B------:R-:W-:Y:S02]  /*1f70*/  UIADD3.X UR43, UR9, 0x40000040, URZ, UP1, !UPT ;  /* 0x40000040092b7890 */ /* 0x000fe40008ffe43f */
[----:B------:R-:W-:Y:S02]  /*1f80*/  UIADD3.64 UR36, UR40, 0x2, URZ ;  /* 0x0000000228247897 */ /* 0x000fe4000fffe03f */
[----:B------:R-:W-:Y:S02]  /*1f90*/  UIADD3.64 UR38, UR42, 0x2, URZ ;  /* 0x000000022a267897 */ /* 0x000fe4000fffe03f */
[----:B------:R-:W-:Y:S02]  /*1fa0*/  UIADD3.64 UR32, UR40, 0x4, URZ ;  /* 0x0000000428207897 */ /* 0x000fe4000fffe03f */
[----:B------:R-:W-:Y:S02]  /*1fb0*/  UIADD3.64 UR34, UR42, 0x4, URZ ;  /* 0x000000042a227897 */ /* 0x000fe4000fffe03f */
[----:B------:R-:W-:-:S02]  /*1fc0*/  UIADD3.64 UR28, UR40, 0x7fe, URZ ;  /* 0x000007fe281c7897 */ /* 0x000fc4000fffe03f */
[----:B------:R-:W-:Y:S02]  /*1fd0*/  UIADD3.64 UR30, UR42, 0x3fe, URZ ;  /* 0x000003fe2a1e7897 */ /* 0x000fe4000fffe03f */
[----:B------:R-:W-:Y:S02]  /*1fe0*/  UIADD3.64 UR24, UR40, 0x800, URZ ;  /* 0x0000080028187897 */ /* 0x000fe4000fffe03f */
[----:B------:R-:W-:Y:S02]  /*1ff0*/  UIADD3.64 UR26, UR42, 0x400, URZ ;  /* 0x000004002a1a7897 */ /* 0x000fe4000fffe03f */
[----:B------:R-:W-:Y:S02]  /*2000*/  UIADD3.64 UR20, UR40, 0x802, URZ ;  /* 0x0000080228147897 */ /* 0x000fe4000fffe03f */
[----:B------:R-:W-:Y:S02]  /*2010*/  UIADD3.64 UR22, UR42, 0x402, URZ ;  /* 0x000004022a167897 */ /* 0x000fe4000fffe03f */
[----:B------:R-:W-:-:S02]  /*2020*/  UIADD3.64 UR16, UR40, 0x804, URZ ;  /* 0x0000080428107897 */ /* 0x000fc4000fffe03f */
[----:B------:R-:W-:Y:S02]  /*2030*/  UIADD3.64 UR18, UR42, 0x404, URZ ;  /* 0x000004042a127897 */ /* 0x000fe4000fffe03f */
[----:B------:R-:W-:Y:S02]  /*2040*/  UIADD3.64 UR44, UR40, 0x3fe, URZ ;  /* 0x000003fe282c7897 */ /* 0x000fe4000fffe03f */
[----:B------:R-:W-:Y:S02]  /*2050*/  UIADD3 UR52, UR52, 0x80, URZ ;  /* 0x0000008034347890 */ /* 0x000fe4000fffe03f */
[----:B------:R-:W-:-:S04]  /*2060*/  UIADD3 UR53, UR53, 0x1, URZ ;  /* 0x0000000135357890 */ /* 0x000fc8000fffe03f */
[----:B-1----:R-:W-:Y:S01]  /*2070*/  ISETP.LE.AND P0, PT, R2, UR52, PT ;  /* 0x0000003402007c0c */ /* 0x002fe2000bf03270 */
[----:B------:R-:W-:-:S04]  /*2080*/  UISETP.NE.U32.AND UP0, UPT, UR53, 0x2, UPT ;  /* 0x000000023500788c */ /* 0x000fc8000bf05070 */
[----:B------:R-:W-:Y:S02]  /*2090*/  USEL UR8, URZ, 0x1, UP0 ;  /* 0x000000013f087887 */ /* 0x000fe40008000000 */
[----:B------:R-:W-:Y:S02]  /*20a0*/  USEL UR53, UR53, URZ, UP0 ;  /* 0x0000003f35357287 */ /* 0x000fe40008000000 */
[----:B------:R-:W-:Y:S01]  /*20b0*/  ULOP3.LUT UR55, UR55, UR8, URZ, 0x3c, !UPT ;  /* 0x0000000837377292 */ /* 0x000fe2000f8e3c3f */
[----:B------:R-:W-:-:S12]  /*20c0*/  HGMMA.64x128x16.F32.BF16 R88, gdesc[UR40], R88 ;  /* 0x01e00000285879f0 */ /* 0x000fd80008701858 */
[----:B------:R-:W-:Y:S01]  /*20d0*/  HGMMA.64x128x16.F32.BF16 R88, gdesc[UR36], R88 ;  /* 0x01e00000245879f0 */ /* 0x000fe20008701858 */
[----:B------:R-:W-:-:S11]  /*20e0*/  UIADD3.64 UR36, UR40, 0x402, URZ ;  /* 0x0000040228247897 */ /* 0x000fd6000fffe03f */
        /* <DEDUP_REMOVED lines=11> */
[----:B------:R-:W-:Y:S01]  /*21a0*/  UIADD3.64 UR44, UR40, 0x400, URZ ;  /* 0x00000400282c7897 */ /* 0x000fe2000fffe03f */
[----:B------:R-:W-:Y:S01]  /*21b0*/  UMOV UR46, UR42 ;  /* 0x0000002a002e7c82 */ /* 0x000fe20008000000 */
[----:B------:R-:W-:-:S09]  /*21c0*/  UMOV UR47, UR43 ;  /* 0x0000002b002f7c82 */ /* 0x000fd20008000000 */
[----:B------:R-:W-:-:S12]  /*21d0*/  HGMMA.64x128x16.F32.BF16 R24, gdesc[UR44], R24 ;  /* 0x01e000002c1879f0 */ /* 0x000fd80008701818 */
[----:B------:R-:W-:-:S12]  /*21e0*/  HGMMA.64x128x16.F32.BF16 R24, gdesc[UR36], R24 ;  /* 0x01e00000241879f0 */ /* 0x000fd80008701818 */
[----:B------:R-:W-:-:S12]  /*21f0*/  HGMMA.64x128x16.F32.BF16 R24, gdesc[UR32], R24 ;  /* 0x01e00000201879f0 */ /* 0x000fd80008701818 */
[----:B------:R-:W-:-:S12]  /*2200*/  HGMMA.64x128x16.F32.BF16 R24, gdesc[UR28], R24 ;  /* 0x01e000001c1879f0 */ /* 0x000fd80008701818 */
[----:B------:R-:W-:-:S12]  /*2210*/  HGMMA.64x128x16.F32.BF16 R24, gdesc[UR24], R24 ;  /* 0x01e00000181879f0 */ /* 0x000fd80008701818 */
[----:B------:R-:W-:-:S12]  /*2220*/  HGMMA.64x128x16.F32.BF16 R24, gdesc[UR20], R24 ;  /* 0x01e00000141879f0 */ /* 0x000fd80008701818 */
[----:B------:R-:W-:Y:S01]  /*2230*/  HGMMA.64x128x16.F32.BF16 R24, gdesc[UR16], R24, gsb0 ;  /* 0x01e00000101879f0 */ /* 0x000fe20008001818 */
[----:B------:R-:W-:Y:S05]  /*2240*/  @!P0 BRA `(.L_x_49) ;  /* 0xfffffff800708947 */ /* 0x000fea000383ffff */
.L_x_47:
[----:B------:R-:W-:Y:S02]  /*2250*/  WARPGROUP.DEPBAR.LE gsb0, 0x0 ;  /* 0x00008000000079c5 */ /* 0x000fe40000010000 */
[----:B------:R-:W-:Y:S01]  /*2260*/  BAR.SYNC.DEFER_BLOCKING 0x0 ;  /* 0x0000000000007b1d */ /* 0x000fe20000010000 */
[C---:B-1----:R-:W-:Y:S01]  /*2270*/  IMAD.SHL.U32 R2, R0.reuse, 0x80, RZ ;  /* 0x0000008000027824 */ /* 0x042fe200078e00ff */
[----:B------:R-:W-:Y:S01]  /*2280*/  F2FP.BF16.F32.PACK_AB R88, R89, R88 ;  /* 0x000000585958723e */ /* 0x000fe200000010ff */
[----:B------:R-:W-:Y:S01]  /*2290*/  IMAD.SHL.U32 R3, R0, 0x10, RZ ;  /* 0x0000001000037824 */ /* 0x000fe200078e00ff */
[----:B------:R-:W-:Y:S02]  /*22a0*/  F2FP.BF16.F32.PACK_AB R89, R91, R90 ;  /* 0x0000005a5b59723e */ /* 0x000fe400000010ff */
[----:B------:R-:W-:Y:S02]  /*22b0*/  ELECT P0, URZ, PT ;  /* 0x00000000003f782f */ /* 0x000fe40003800000 */
[----:B------:R-:W-:Y:S01]  /*22c0*/  LOP3.LUT R2, R2, 0x780, RZ, 0xc0, !PT ;  /* 0x0000078002027812 */ /* 0x000fe200078ec0ff */
[----:B------:R-:W-:Y:S01]  /*22d0*/  ULOP3.LUT UR12, UR54, 0x1, URZ, 0xc0, !UPT ;  /* 0x00000001360c7892 */ /* 0x000fe2000f8ec03f */
[----:B------:R-:W-:Y:S01]  /*22e0*/  F2FP.BF16.F32.PACK_AB R120, R121, R120 ;  /* 0x000000787978723e */ /* 0x000fe200000010ff */
[----:B------:R-:W-:Y:S01]  /*22f0*/  UMOV UR14, UR15 ;  /* 0x0000000f000e7c82 */ /* 0x000fe20008000000 */
[----:B------:R-:W-:Y:S01]  /*2300*/  LOP3.LUT R3, R2, 0x70, R3, 0xf8, !PT ;  /* 0x0000007002037812 */ /* 0x000fe200078ef803 */
[----:B------:R-:W-:Y:S01]  /*2310*/  ULEA UR13, UR12, UR11, 0x6 ;  /* 0x0000000b0c0d7291 */ /* 0x000fe2000f8e303f */
[----:B------:R-:W-:Y:S01]  /*2320*/  F2FP.BF16.F32.PACK_AB R90, R93, R92 ;  /* 0x0000005c5d5a723e */ /* 0x000fe200000010ff */
[----:B------:R-:W-:Y:S01]  /*2330*/  ULEA UR12, UR12, UR56, 0xf ;  /* 0x000000380c0c7291 */ /* 0x000fe2000f8e783f */
[----:B------:R-:W-:Y:S01]  /*2340*/  LOP3.LUT R3, R3, 0x10, R0, 0x78, !PT ;  /* 0x0000001003037812 */ /* 0x000fe200078e7800 */
[----:B------:R-:W-:Y:S01]  /*2350*/  IMAD.SHL.U32 R0, R0, 0x40, RZ ;  /* 0x0000004000007824 */ /* 0x000fe200078e00ff */
[----:B------:R-:W-:-:S02]  /*2360*/  F2FP.BF16.F32.PACK_AB R91, R95, R94 ;  /* 0x0000005e5f5b723e */ /* 0x000fc400000010ff */
[----:B------:R-:W-:Y:S02]  /*2370*/  F2FP.BF16.F32.PACK_AB R121, R123, R122 ;  /* 0x0000007a7b79723e */ /* 0x000fe400000010ff */
[----:B------:R-:W-:Y:S02]  /*2380*/  LOP3.LUT R0, R3, 0x3800, R0, 0xf8, !PT ;  /* 0x0000380003007812 */ /* 0x000fe400078ef800 */
[----:B------:R-:W-:Y:S01]  /*2390*/  F2FP.BF16.F32.PACK_AB R24, R25, R24 ;  /* 0x000000181918723e */ /* 0x000fe200000010ff */
[----:B------:R-:W1:Y:S02]  /*23a0*/  @!P2 SYNCS.CCTL.IV [UR56+0x30000] ;  /* 0x03000000ff00a9b1 */ /* 0x000e640008000038 */
[----:B-1----:R-:W-:Y:S01]  /*23b0*/  BAR.SYNC.DEFER_BLOCKING 0x0 ;  /* 0x0000000000007b1d */ /* 0x002fe20000010000 */
[C---:B------:R-:W-:Y:S01]  /*23c0*/  LOP3.LUT R3, R0.reuse, 0x20, RZ, 0x3c, !PT ;  /* 0x0000002000037812 */ /* 0x040fe200078e3cff */
[----:B------:R-:W-:Y:S01]  /*23d0*/  VIADD R2, R0, UR56 ;  /* 0x0000003800027c36 */ /* 0x000fe20008000000 */
[----:B------:R-:W-:-:S02]  /*23e0*/  F2FP.BF16.F32.PACK_AB R122, R125, R124 ;  /* 0x0000007c7d7a723e */ /* 0x000fc400000010ff */
[----:B------:R-:W-:Y:S01]  /*23f0*/  F2FP.BF16.F32.PACK_AB R123, R127, R126 ;  /* 0x0000007e7f7b723e */ /* 0x000fe200000010ff */
[----:B------:R-:W-:Y:S01]  /*2400*/  VIADD R3, R3, UR56 ;  /* 0x0000003803037c36 */ /* 0x000fe20008000000 */
[----:B------:R-:W-:Y:S02]  /*2410*/  F2FP.BF16.F32.PACK_AB R25, R27, R26 ;  /* 0x0000001a1b19723e */ /* 0x000fe400000010ff */
[----:B------:R-:W-:Y:S02]  /*2420*/  F2FP.BF16.F32.PACK_AB R56, R57, R56 ;  /* 0x000000383938723e */ /* 0x000fe400000010ff */
[----:B------:R-:W-:Y:S02]  /*2430*/  F2FP.BF16.F32.PACK_AB R96, R97, R96 ;  /* 0x000000606160723e */ /* 0x000fe400000010ff */
[----:B------:R-:W-:Y:S02]  /*2440*/  F2FP.BF16.F32.PACK_AB R26, R29, R28 ;  /* 0x0000001c1d1a723e */ /* 0x000fe400000010ff */
[----:B------:R-:W-:-:S02]  /*2450*/  F2FP.BF16.F32.PACK_AB R27, R31, R30 ;  /* 0x0000001e1f1b723e */ /* 0x000fc400000010ff */
[----:B------:R-:W-:Y:S02]  /*2460*/  F2FP.BF16.F32.PACK_AB R57, R59, R58 ;  /* 0x0000003a3b39723e */ /* 0x000fe400000010ff */
[----:B------:R-:W-:Y:S02]  /*2470*/  F2FP.BF16.F32.PACK_AB R97, R99, R98 ;  /* 0x000000626361723e */ /* 0x000fe400000010ff */
[----:B------:R-:W-:Y:S02]  /*2480*/  F2FP.BF16.F32.PACK_AB R128, R129, R128 ;  /* 0x000000808180723e */ /* 0x000fe400000010ff */
[----:B------:R-:W-:Y:S01]  /*2490*/  F2FP.BF16.F32.PACK_AB R58, R61, R60 ;  /* 0x0000003c3d3a723e */ /* 0x000fe200000010ff */
[----:B------:R-:W1:Y:S01]  /*24a0*/  @!P2 SYNCS.CCTL.IV [UR56+0x30008] ;  /* 0x03000800ff00a9b1 */ /* 0x000e620008000038 */
[----:B------:R-:W-:Y:S01]  /*24b0*/  F2FP.BF16.F32.PACK_AB R59, R63, R62 ;  /* 0x0000003e3f3b723e */ /* 0x000fe200000010ff */
[----:B-1----:R-:W-:Y:S01]  /*24c0*/  STSM.16.M88.4 [R2], R88 ;  /* 0x0000005802007844 */ /* 0x002fe20000000200 */
[----:B------:R-:W-:-:S02]  /*24d0*/  LOP3.LUT R4, R0, 0x40, RZ, 0x3c, !PT ;  /* 0x0000004000047812 */ /* 0x000fc400078e3cff */
[----:B------:R-:W-:Y:S01]  /*24e0*/  F2FP.BF16.F32.PACK_AB R98, R101, R100 ;  /* 0x000000646562723e */ /* 0x000fe200000010ff */
[----:B------:R-:W-:Y:S01]  /*24f0*/  STSM.16.M88.4 [R2+0x8000], R120 ;  /* 0x0080007802007844 */ /* 0x000fe20000000200 */
[----:B------:R-:W-:Y:S01]  /*2500*/  F2FP.BF16.F32.PACK_AB R99, R103, R102 ;  /* 0x000000666763723e */ /* 0x000fe200000010ff */
[----:B------:R-:W-:Y:S01]  /*2510*/  VIADD R4, R4, UR56 ;  /* 0x0000003804047c36 */ /* 0x000fe20008000000 */
[----:B------:R-:W-:Y:S01]  /*2520*/  F2FP.BF16.F32.PACK_AB R129, R131, R130 ;  /* 0x000000828381723e */ /* 0x000fe200000010ff */
[----:B------:R-:W-:Y:S01]  /*2530*/  STSM.16.M88.4 [R2+0x4000], R24 ;  /* 0x0040001802007844 */ /* 0x000fe20000000200 */
[----:B------:R-:W-:Y:S02]  /*2540*/  F2FP.BF16.F32.PACK_AB R32, R33, R32 ;  /* 0x000000202120723e */ /* 0x000fe400000010ff */
[----:B------:R-:W-:Y:S01]  /*2550*/  F2FP.BF16.F32.PACK_AB R130, R133, R132 ;  /* 0x000000848582723e */ /* 0x000fe200000010ff */
[----:B------:R-:W-:Y:S01]  /*2560*/  STSM.16.M88.4 [R2+0xc000], R56 ;  /* 0x00c0003802007844 */ /* 0x000fe20000000200 */
[----:B------:R-:W-:-:S02]  /*2570*/  F2FP.BF16.F32.PACK_AB R131, R135, R134 ;  /* 0x000000868783723e */ /* 0x000fc400000010ff */
[----:B------:R-:W-:Y:S01]  /*2580*/  F2FP.BF16.F32.PACK_AB R33, R35, R34 ;  /* 0x000000222321723e */ /* 0x000fe200000010ff */
[----:B------:R-:W-:Y:S01]  /*2590*/  STSM.16.M88.4 [R3], R96 ;  /* 0x0000006003007844 */ /* 0x000fe20000000200 */
[----:B------:R-:W-:Y:S02]  /*25a0*/  F2FP.BF16.F32.PACK_AB R64, R65, R64 ;  /* 0x000000404140723e */ /* 0x000fe400000010ff */
[----:B------:R-:W-:Y:S01]  /*25b0*/  F2FP.BF16.F32.PACK_AB R104, R105, R104 ;  /* 0x000000686968723e */ /* 0x000fe200000010ff */
[----:B------:R-:W-:Y:S01]  /*25c0*/  STSM.16.M88.4 [R3+0x8000], R128 ;  /* 0x0080008003007844 */ /* 0x000fe20000000200 */
[----:B------:R-:W-:Y:S02]  /*25d0*/  F2FP.BF16.F32.PACK_AB R34, R37, R36 ;  /* 0x000000242522723e */ /* 0x000fe400000010ff */
[----:B------:R-:W-:Y:S02]  /*25e0*/  F2FP.BF16.F32.PACK_AB R35, R39, R38 ;  /* 0x000000262723723e */ /* 0x000fe400000010ff */
[----:B------:R-:W-:-:S02]  /*25f0*/  F2FP.BF16.F32.PACK_AB R65, R67, R66 ;  /* 0x000000424341723e */ /* 0x000fc400000010ff */
[----:B------:R-:W-:Y:S01]  /*2600*/  F2FP.BF16.F32.PACK_AB R105, R107, R106 ;  /* 0x0000006a6b69723e */ /* 0x000fe200000010ff */
[----:B------:R-:W-:Y:S01]  /*2610*/  STSM.16.M88.4 [R3+0x4000], R32 ;  /* 0x0040002003007844 */ /* 0x000fe20000000200 */
[----:B------:R-:W-:Y:S02]  /*2620*/  F2FP.BF16.F32.PACK_AB R136, R137, R136 ;  /* 0x000000888988723e */ /* 0x000fe400000010ff */
[----:B------:R-:W-:Y:S02]  /*2630*/  F2FP.BF16.F32.PACK_AB R66, R69, R68 ;  /* 0x000000444542723e */ /* 0x000fe400000010ff */
[----:B------:R-:W-:Y:S02]  /*2640*/  F2FP.BF16.F32.PACK_AB R67, R71, R70 ;  /* 0x000000464743723e */ /* 0x000fe400000010ff */
[----:B------:R-:W-:Y:S02]  /*2650*/  LOP3.LUT R0, R0, 0x60, RZ, 0x3c, !PT ;  /* 0x0000006000007812 */ /* 0x000fe400078e3cff */
[----:B------:R-:W-:Y:S01]  /*2660*/  F2FP.BF16.F32.PACK_AB R106, R109, R108 ;  /* 0x0000006c6d6a723e */ /* 0x000fe200000010ff */
[----:B------:R-:W-:Y:S01]  /*2670*/  STSM.16.M88.4 [R3+0xc000], R64 ;  /* 0x00c0004003007844 */ /* 0x000fe20000000200 */
[----:B------:R-:W-:Y:S01]  /*2680*/  F2FP.BF16.F32.PACK_AB R107, R111, R110 ;  /* 0x0000006e6f6b723e */ /* 0x000fe200000010ff */
[----:B------:R-:W-:Y:S01]  /*2690*/  VIADD R0, R0, UR56 ;  /* 0x0000003800007c36 */ /* 0x000fe20008000000 */
[----:B------:R-:W-:-:S02]  /*26a0*/  F2FP.BF16.F32.PACK_AB R137, R139, R138 ;  /* 0x0000008a8b89723e */ /* 0x000fc400000010ff */
[----:B------:R-:W-:Y:S01]  /*26b0*/  F2FP.BF16.F32.PACK_AB R40, R41, R40 ;  /* 0x000000282928723e */ /* 0x000fe200000010ff */
[----:B------:R-:W-:Y:S01]  /*26c0*/  STSM.16.M88.4 [R4], R104 ;  /* 0x0000006804007844 */ /* 0x000fe20000000200 */
[----:B------:R-:W-:Y:S02]  /*26d0*/  F2FP.BF16.F32.PACK_AB R138, R141, R140 ;  /* 0x0000008c8d8a723e */ /* 0x000fe400000010ff */
[----:B------:R-:W-:Y:S02]  /*26e0*/  F2FP.BF16.F32.PACK_AB R139, R143, R142 ;  /* 0x0000008e8f8b723e */ /* 0x000fe400000010ff */
[----:B------:R-:W-:Y:S02]  /*26f0*/  F2FP.BF16.F32.PACK_AB R41, R43, R42 ;  /* 0x0000002a2b29723e */ /* 0x000fe400000010ff */
[----:B------:R-:W-:Y:S01]  /*2700*/  F2FP.BF16.F32.PACK_AB R72, R73, R72 ;  /* 0x000000484948723e */ /* 0x000fe200000010ff */
[----:B------:R-:W-:Y:S01]  /*2710*/  STSM.16.M88.4 [R4+0x8000], R136 ;  /* 0x0080008804007844 */ /* 0x000fe20000000200 */
[----:B------:R-:W-:-:S02]  /*2720*/  F2FP.BF16.F32.PACK_AB R112, R113, R112 ;  /* 0x000000707170723e */ /* 0x000fc400000010ff */
[----:B------:R-:W-:Y:S02]  /*2730*/  F2FP.BF16.F32.PACK_AB R42, R45, R44 ;  /* 0x0000002c2d2a723e */ /* 0x000fe400000010ff */
[----:B------:R-:W-:Y:S02]  /*2740*/  F2FP.BF16.F32.PACK_AB R43, R47, R46 ;  /* 0x0000002e2f2b723e */ /* 0x000fe400000010ff */
[----:B------:R-:W-:Y:S02]  /*2750*/  F2FP.BF16.F32.PACK_AB R73, R75, R74 ;  /* 0x0000004a4b49723e */ /* 0x000fe400000010ff */
[----:B------:R-:W-:Y:S01]  /*2760*/  F2FP.BF16.F32.PACK_AB R113, R115, R114 ;  /* 0x000000727371723e */ /* 0x000fe200000010ff */
[----:B------:R-:W-:Y:S01]  /*2770*/  STSM.16.M88.4 [R4+0x4000], R40 ;  /* 0x0040002804007844 */ /* 0x000fe20000000200 */
[----:B------:R-:W-:Y:S02]  /*2780*/  F2FP.BF16.F32.PACK_AB R144, R145, R144 ;  /* 0x000000909190723e */ /* 0x000fe400000010ff */
[----:B------:R-:W-:-:S02]  /*2790*/  F2FP.BF16.F32.PACK_AB R74, R77, R76 ;  /* 0x0000004c4d4a723e */ /* 0x000fc400000010ff */
[----:B------:R-:W-:Y:S02]  /*27a0*/  F2FP.BF16.F32.PACK_AB R75, R79, R78 ;  /* 0x0000004e4f4b723e */ /* 0x000fe400000010ff */
[----:B------:R-:W-:Y:S02]  /*27b0*/  F2FP.BF16.F32.PACK_AB R114, R117, R116 ;  /* 0x000000747572723e */ /* 0x000fe400000010ff */
[----:B------:R-:W-:Y:S01]  /*27c0*/  F2FP.BF16.F32.PACK_AB R115, R119, R118 ;  /* 0x000000767773723e */ /* 0x000fe200000010ff */
[----:B------:R-:W-:Y:S01]  /*27d0*/  STSM.16.M88.4 [R4+0xc000], R72 ;  /* 0x00c0004804007844 */ /* 0x000fe20000000200 */
[----:B------:R-:W-:Y:S02]  /*27e0*/  F2FP.BF16.F32.PACK_AB R145, R147, R146 ;  /* 0x000000929391723e */ /* 0x000fe400000010ff */
[----:B------:R-:W-:Y:S01]  /*27f0*/  F2FP.BF16.F32.PACK_AB R48, R49, R48 ;  /* 0x000000303130723e */ /* 0x000fe200000010ff */
[----:B------:R-:W-:Y:S01]  /*2800*/  STSM.16.M88.4 [R0], R112 ;  /* 0x0000007000007844 */ /* 0x000fe20000000200 */
[----:B------:R-:W-:-:S02]  /*2810*/  F2FP.BF16.F32.PACK_AB R146, R149, R148 ;  /* 0x000000949592723e */ /* 0x000fc400000010ff */
[----:B------:R-:W-:Y:S02]  /*2820*/  F2FP.BF16.F32.PACK_AB R147, R151, R150 ;  /* 0x000000969793723e */ /* 0x000fe400000010ff */
        /* <DEDUP_REMOVED lines=9> */
[----:B------:R-:W-:-:S03]  /*28c0*/  ISETP.LT.U32.AND P0, PT, R6, 0x40, P0 ;  /* 0x000000400600780c */ /* 0x000fc60000701070 */
[----:B------:R-:W-:Y:S01]  /*28d0*/  STSM.16.M88.4 [R0+0xc000], R80 ;  /* 0x00c0005000007844 */ /* 0x000fe20000000200 */
[----:B------:R1:W-:Y:S06]  /*28e0*/  MEMBAR.ALL.CTA ;  /* 0x0000000000007992 */ /* 0x0003ec0000008000 */
[----:B-1----:R-:W1:Y:S03]  /*28f0*/  FENCE.VIEW.ASYNC.S ;  /* 0x00000000000073c6 */ /* 0x002e660000000000 */
[----:B-1----:R-:W-:Y:S01]  /*2900*/  VOTEU.ANY UP0, P0 ;  /* 0x00000000003f7886 */ /* 0x002fe20000000100 */
[----:B------:R-:W-:-:S04]  /*2910*/  VOTEU.ANY UP1, P0 ;  /* 0x00000000003f7886 */ /* 0x000fc80000020100 */
[----:B---3--:R-:W-:Y:S01]  /*2920*/  @UP0 UMOV UR8, UR48 ;  /* 0x0000003000080c82 */ /* 0x008fe20008000000 */
[----:B------:R-:W-:Y:S01]  /*2930*/  @UP0 UMOV UR9, UR49 ;  /* 0x0000003100090c82 */ /* 0x000fe20008000000 */
[----:B------:R-:W-:Y:S06]  /*2940*/  BAR.SYNC.DEFER_BLOCKING 0x0 ;  /* 0x0000000000007b1d */ /* 0x000fec0000010000 */
[----:B------:R1:W-:Y:S01]  /*2950*/  @UP1 UTMASTG.2D [UR12], [UR8] ;  /* 0x0000000c080013b5 */ /* 0x0003e20008008000 */
[----:B------:R0:W-:Y:S01]  /*2960*/  UTMACMDFLUSH ;  /* 0x00000000000079b7 */ /* 0x0001e20000000000 */
[----:B------:R-:W-:-:S04]  /*2970*/  DEPBAR.LE SB0, 0x0 ;  /* 0x000080000000791a */ /* 0x000fc80000000000 */
[----:B------:R-:W-:Y:S06]  /*2980*/  BAR.SYNC.DEFER_BLOCKING 0x0 ;  /* 0x0000000000007b1d */ /* 0x000fec0000010000 */
[----:B-1----:R-:W-:Y:S05]  /*2990*/  EXIT ;  /* 0x000000000000794d */ /* 0x002fea0003800000 */
.L_x_48:
[----:B------:R-:W1:Y:S02]  /*29a0*/  SYNCS.PHASECHK.TRANS64.TRYWAIT P0, [UR23+0x30000], R2 ;  /* 0x03000002ff0075a7 */ /* 0x000e640008000157 */
[----:B-1----:R-:W-:Y:S05]  /*29b0*/  @!P0 BRA `(.L_x_48) ;  /* 0xfffffffc00f88947 */ /* 0x002fea000383ffff */
[----:B------:R-:W-:Y:S05]  /*29c0*/  BRA `(.L_x_50) ;  /* 0xfffffff400447947 */ /* 0x000fea000383ffff */
.L_x_51:
[----:B------:R-:W-:-:S00]  /*29d0*/  BRA `(.L_x_51) ;  /* 0xfffffffc00fc7947 */ /* 0x000fc0000383ffff */
[----:B------:R-:W-:-:S00]  /*29e0*/  NOP ;  /* 0x0000000000007918 */ /* 0x000fc00000000000 */
        /* <DEDUP_REMOVED lines=9> */
.L_x_52:


//--------------------- .nv.shared.gluon_wgmma    --------------------------
	.section	.nv.shared.gluon_wgmma,"aw",@nobits
	.sectionflags	@""
	.align	16
	.zero		1024


//--------------------- .nv.shared.reserved.0     --------------------------
	.section	.nv.shared.reserved.0,"aw",@nobits
	.weak		__nv_reservedSMEM_offset_0_alias
	.size		__nv_reservedSMEM_offset_0_alias, 0, 0
	.other		__nv_reservedSMEM_offset_0_alias,@"STO_CUDA_RESERVED_SHARED STV_DEFAULT"
__nv_reservedSMEM_offset_0_alias:
	.zero		0


//--------------------- .nv.constant0.gluon_wgmma --------------------------
	.section	.nv.constant0.gluon_wgmma,"a",@progbits
	.sectionflags	@""
	.align	4
.nv.constant0.gluon_wgmma:
	.zero		608


//--------------------- SYMBOLS --------------------------

	.type		.nv.reservedSmem.offset0,@object
	.size		.nv.reservedSmem.offset0,0x4
